	.headerflags	@"EF_CUDA_TEXMODE_UNIFIED EF_CUDA_64BIT_ADDRESS EF_CUDA_ACCELERATORS EF_CUDA_SM90 EF_CUDA_VIRTUAL_SM(EF_CUDA_SM90)"
	.elftype	@"ET_EXEC"


//--------------------- .nv.info                  --------------------------
	.section	.nv.info,"",@"SHT_CUDA_INFO"
	.align	4


	//----- nvinfo : EIATTR_REGCOUNT
	.align		4
        /*0000*/ 	.byte	0x04, 0x2f
        /*0002*/ 	.short	(.L_2 - .L_1)
	.align		4
.L_1:
        /*0004*/ 	.word	index@(triton_)
        /*0008*/ 	.word	0x00000050


	//----- nvinfo : EIATTR_MIN_STACK_SIZE
	.align		4
.L_2:
        /*000c*/ 	.byte	0x04, 0x12
        /*000e*/ 	.short	(.L_4 - .L_3)
	.align		4
.L_3:
        /*0010*/ 	.word	index@(triton_)
        /*0014*/ 	.word	0x00000000


	//----- nvinfo : EIATTR_FRAME_SIZE
	.align		4
.L_4:
        /*0018*/ 	.byte	0x04, 0x11
        /*001a*/ 	.short	(.L_6 - .L_5)
	.align		4
.L_5:
        /*001c*/ 	.word	index@(triton_)
        /*0020*/ 	.word	0x00000000


	//----- nvinfo : EIATTR_MIN_STACK_SIZE
	.align		4
.L_6:
        /*0024*/ 	.byte	0x04, 0x12
        /*0026*/ 	.short	(.L_8 - .L_7)
	.align		4
.L_7:
        /*0028*/ 	.word	index@(triton_)
        /*002c*/ 	.word	0x00000000
.L_8:


//--------------------- .nv.info.triton_          --------------------------
	.section	.nv.info.triton_,"",@"SHT_CUDA_INFO"
	.sectionflags	@""
	.align	4


	//----- nvinfo : EIATTR_CUDA_API_VERSION
	.align		4
        /*0000*/ 	.byte	0x04, 0x37
        /*0002*/ 	.short	(.L_10 - .L_9)
.L_9:
        /*0004*/ 	.word	0x0000007c


	//----- nvinfo : EIATTR_KPARAM_INFO
	.align		4
.L_10:
        /*0008*/ 	.byte	0x04, 0x17
        /*000a*/ 	.short	(.L_12 - .L_11)
.L_11:
        /*000c*/ 	.word	0x00000000
        /*0010*/ 	.short	0x0010
        /*0012*/ 	.short	0x0078
        /*0014*/ 	.byte	0x00, 0xf0, 0x11, 0x00


	//----- nvinfo : EIATTR_KPARAM_INFO
	.align		4
.L_12:
        /*0018*/ 	.byte	0x04, 0x17
        /*001a*/ 	.short	(.L_14 - .L_13)
.L_13:
        /*001c*/ 	.word	0x00000000
        /*0020*/ 	.short	0x000f
        /*0022*/ 	.short	0x0074
        /*0024*/ 	.byte	0x00, 0xf0, 0x11, 0x00


	//----- nvinfo : EIATTR_KPARAM_INFO
	.align		4
.L_14:
        /*0028*/ 	.byte	0x04, 0x17
        /*002a*/ 	.short	(.L_16 - .L_15)
.L_15:
        /*002c*/ 	.word	0x00000000
        /*0030*/ 	.short	0x000e
        /*0032*/ 	.short	0x0070
        /*0034*/ 	.byte	0x00, 0xf0, 0x11, 0x00


	//----- nvinfo : EIATTR_KPARAM_INFO
	.align		4
.L_16:
        /*0038*/ 	.byte	0x04, 0x17
        /*003a*/ 	.short	(.L_18 - .L_17)
.L_17:
        /*003c*/ 	.word	0x00000000
        /*0040*/ 	.short	0x000d
        /*0042*/ 	.short	0x0068
        /*0044*/ 	.byte	0x00, 0xf0, 0x21, 0x00


	//----- nvinfo : EIATTR_KPARAM_INFO
	.align		4
.L_18:
        /*0048*/ 	.byte	0x04, 0x17
        /*004a*/ 	.short	(.L_20 - .L_19)
.L_19:
        /*004c*/ 	.word	0x00000000
        /*0050*/ 	.short	0x000c
        /*0052*/ 	.short	0x0060
        /*0054*/ 	.byte	0x00, 0xf0, 0x21, 0x00


	//----- nvinfo : EIATTR_KPARAM_INFO
	.align		4
.L_20:
        /*0058*/ 	.byte	0x04, 0x17
        /*005a*/ 	.short	(.L_22 - .L_21)
.L_21:
        /*005c*/ 	.word	0x00000000
        /*0060*/ 	.short	0x000b
        /*0062*/ 	.short	0x0058
        /*0064*/ 	.byte	0x00, 0xf0, 0x21, 0x00


	//----- nvinfo : EIATTR_KPARAM_INFO
	.align		4
.L_22:
        /*0068*/ 	.byte	0x04, 0x17
        /*006a*/ 	.short	(.L_24 - .L_23)
.L_23:
        /*006c*/ 	.word	0x00000000
        /*0070*/ 	.short	0x000a
        /*0072*/ 	.short	0x0050
        /*0074*/ 	.byte	0x00, 0xf0, 0x21, 0x00


	//----- nvinfo : EIATTR_KPARAM_INFO
	.align		4
.L_24:
        /*0078*/ 	.byte	0x04, 0x17
        /*007a*/ 	.short	(.L_26 - .L_25)
.L_25:
        /*007c*/ 	.word	0x00000000
        /*0080*/ 	.short	0x0009
        /*0082*/ 	.short	0x0048
        /*0084*/ 	.byte	0x00, 0xf0, 0x21, 0x00


	//----- nvinfo : EIATTR_KPARAM_INFO
	.align		4
.L_26:
        /*0088*/ 	.byte	0x04, 0x17
        /*008a*/ 	.short	(.L_28 - .L_27)
.L_27:
        /*008c*/ 	.word	0x00000000
        /*0090*/ 	.short	0x0008
        /*0092*/ 	.short	0x0040
        /*0094*/ 	.byte	0x00, 0xf0, 0x21, 0x00


	//----- nvinfo : EIATTR_KPARAM_INFO
	.align		4
.L_28:
        /*0098*/ 	.byte	0x04, 0x17
        /*009a*/ 	.short	(.L_30 - .L_29)
.L_29:
        /*009c*/ 	.word	0x00000000
        /*00a0*/ 	.short	0x0007
        /*00a2*/ 	.short	0x0038
        /*00a4*/ 	.byte	0x00, 0xf0, 0x21, 0x00


	//----- nvinfo : EIATTR_KPARAM_INFO
	.align		4
.L_30:
        /*00a8*/ 	.byte	0x04, 0x17
        /*00aa*/ 	.short	(.L_32 - .L_31)
.L_31:
        /*00ac*/ 	.word	0x00000000
        /*00b0*/ 	.short	0x0006
        /*00b2*/ 	.short	0x0030
        /*00b4*/ 	.byte	0x00, 0xf0, 0x21, 0x00


	//----- nvinfo : EIATTR_KPARAM_INFO
	.align		4
.L_32:
        /*00b8*/ 	.byte	0x04, 0x17
        /*00ba*/ 	.short	(.L_34 - .L_33)
.L_33:
        /*00bc*/ 	.word	0x00000000
        /*00c0*/ 	.short	0x0005
        /*00c2*/ 	.short	0x0028
        /*00c4*/ 	.byte	0x00, 0xf0, 0x21, 0x00


	//----- nvinfo : EIATTR_KPARAM_INFO
	.align		4
.L_34:
        /*00c8*/ 	.byte	0x04, 0x17
        /*00ca*/ 	.short	(.L_36 - .L_35)
.L_35:
        /*00cc*/ 	.word	0x00000000
        /*00d0*/ 	.short	0x0004
        /*00d2*/ 	.short	0x0020
        /*00d4*/ 	.byte	0x00, 0xf0, 0x21, 0x00


	//----- nvinfo : EIATTR_KPARAM_INFO
	.align		4
.L_36:
        /*00d8*/ 	.byte	0x04, 0x17
        /*00da*/ 	.short	(.L_38 - .L_37)
.L_37:
        /*00dc*/ 	.word	0x00000000
        /*00e0*/ 	.short	0x0003
        /*00e2*/ 	.short	0x0018
        /*00e4*/ 	.byte	0x00, 0xf0, 0x21, 0x00


	//----- nvinfo : EIATTR_KPARAM_INFO
	.align		4
.L_38:
        /*00e8*/ 	.byte	0x04, 0x17
        /*00ea*/ 	.short	(.L_40 - .L_39)
.L_39:
        /*00ec*/ 	.word	0x00000000
        /*00f0*/ 	.short	0x0002
        /*00f2*/ 	.short	0x0010
        /*00f4*/ 	.byte	0x00, 0xf0, 0x21, 0x00


	//----- nvinfo : EIATTR_KPARAM_INFO
	.align		4
.L_40:
        /*00f8*/ 	.byte	0x04, 0x17
        /*00fa*/ 	.short	(.L_42 - .L_41)
.L_41:
        /*00fc*/ 	.word	0x00000000
        /*0100*/ 	.short	0x0001
        /*0102*/ 	.short	0x0008
        /*0104*/ 	.byte	0x00, 0xf0, 0x21, 0x00


	//----- nvinfo : EIATTR_KPARAM_INFO
	.align		4
.L_42:
        /*0108*/ 	.byte	0x04, 0x17
        /*010a*/ 	.short	(.L_44 - .L_43)
.L_43:
        /*010c*/ 	.word	0x00000000
        /*0110*/ 	.short	0x0000
        /*0112*/ 	.short	0x0000
        /*0114*/ 	.byte	0x00, 0xf0, 0x21, 0x00


	//----- nvinfo : EIATTR_SPARSE_MMA_MASK
	.align		4
.L_44:
        /*0118*/ 	.byte	0x03, 0x50
        /*011a*/ 	.short	0x0000


	//----- nvinfo : EIATTR_MAXREG_COUNT
	.align		4
        /*011c*/ 	.byte	0x03, 0x1b
        /*011e*/ 	.short	0x0080


	//----- nvinfo : EIATTR_COOP_GROUP_MASK_REGIDS
	.align		4
        /*0120*/ 	.byte	0x04, 0x29
        /*0122*/ 	.short	(.L_46 - .L_45)


	//   ....[0]....
.L_45:
        /*0124*/ 	.word	0xffffffff


	//   ....[1]....
        /*0128*/ 	.word	0xffffffff


	//   ....[2]....
        /*012c*/ 	.word	0xffffffff


	//   ....[3]....
        /*0130*/ 	.word	0xffffffff


	//   ....[4]....
        /*0134*/ 	.word	0xffffffff


	//   ....[5]....
        /*0138*/ 	.word	0xffffffff


	//   ....[6]....
        /*013c*/ 	.word	0xffffffff


	//   ....[7]....
        /*0140*/ 	.word	0xffffffff


	//   ....[8]....
        /*0144*/ 	.word	0xffffffff


	//   ....[9]....
        /*0148*/ 	.word	0xffffffff


	//   ....[10]....
        /*014c*/ 	.word	0xffffffff


	//   ....[11]....
        /*0150*/ 	.word	0xffffffff


	//   ....[12]....
        /*0154*/ 	.word	0xffffffff


	//   ....[13]....
        /*0158*/ 	.word	0xffffffff


	//   ....[14]....
        /*015c*/ 	.word	0xffffffff


	//   ....[15]....
        /*0160*/ 	.word	0xffffffff


	//   ....[16]....
        /*0164*/ 	.word	0xffffffff


	//   ....[17]....
        /*0168*/ 	.word	0xffffffff


	//----- nvinfo : EIATTR_COOP_GROUP_INSTR_OFFSETS
	.align		4
.L_46:
        /*016c*/ 	.byte	0x04, 0x28
        /*016e*/ 	.short	(.L_48 - .L_47)


	//   ....[0]....
.L_47:
        /*0170*/ 	.word	0x00002430


	//   ....[1]....
        /*0174*/ 	.word	0x000026d0


	//   ....[2]....
        /*0178*/ 	.word	0x00002760


	//   ....[3]....
        /*017c*/ 	.word	0x000027e0


	//   ....[4]....
        /*0180*/ 	.word	0x00002830


	//   ....[5]....
        /*0184*/ 	.word	0x000028f0


	//   ....[6]....
        /*0188*/ 	.word	0x00002950


	//   ....[7]....
        /*018c*/ 	.word	0x000029c0


	//   ....[8]....
        /*0190*/ 	.word	0x00002a80


	//   ....[9]....
        /*0194*/ 	.word	0x00002ab0


	//   ....[10]....
        /*0198*/ 	.word	0x00002b10


	//   ....[11]....
        /*019c*/ 	.word	0x00002bc0


	//   ....[12]....
        /*01a0*/ 	.word	0x00002c10


	//   ....[13]....
        /*01a4*/ 	.word	0x00002d30


	//   ....[14]....
        /*01a8*/ 	.word	0x00002d70


	//   ....[15]....
        /*01ac*/ 	.word	0x00002ee0


	//   ....[16]....
        /*01b0*/ 	.word	0x00002ef0


	//   ....[17]....
        /*01b4*/ 	.word	0x00002f60


	//----- nvinfo : EIATTR_EXIT_INSTR_OFFSETS
	.align		4
.L_48:
        /*01b8*/ 	.byte	0x04, 0x1c
        /*01ba*/ 	.short	(.L_50 - .L_49)


	//   ....[0]....
.L_49:
        /*01bc*/ 	.word	0x00003840


	//----- nvinfo : EIATTR_MAX_THREADS
	.align		4
.L_50:
        /*01c0*/ 	.byte	0x04, 0x05
        /*01c2*/ 	.short	(.L_52 - .L_51)
.L_51:
        /*01c4*/ 	.word	0x00000200
        /*01c8*/ 	.word	0x00000001
        /*01cc*/ 	.word	0x00000001


	//----- nvinfo : EIATTR_CBANK_PARAM_SIZE
	.align		4
.L_52:
        /*01d0*/ 	.byte	0x03, 0x19
        /*01d2*/ 	.short	0x007c


	//----- nvinfo : EIATTR_PARAM_CBANK
	.align		4
        /*01d4*/ 	.byte	0x04, 0x0a
        /*01d6*/ 	.short	(.L_54 - .L_53)
	.align		4
.L_53:
        /*01d8*/ 	.word	index@(.nv.constant0.triton_)
        /*01dc*/ 	.short	0x0210
        /*01de*/ 	.short	0x007c


	//----- nvinfo : EIATTR_SW_WAR
	.align		4
.L_54:
        /*01e0*/ 	.byte	0x04, 0x36
        /*01e2*/ 	.short	(.L_56 - .L_55)
.L_55:
        /*01e4*/ 	.word	0x00000008
.L_56:


//--------------------- .nv.callgraph             --------------------------
	.section	.nv.callgraph,"",@"SHT_CUDA_CALLGRAPH"
	.align	4
	.sectionentsize	8
	.align		4
        /*0000*/ 	.word	0x00000000
	.align		4
        /*0004*/ 	.word	0xffffffff
	.align		4
        /*0008*/ 	.word	0x00000000
	.align		4
        /*000c*/ 	.word	0xfffffffe
	.align		4
        /*0010*/ 	.word	0x00000000
	.align		4
        /*0014*/ 	.word	0xfffffffd
	.align		4
        /*0018*/ 	.word	0x00000000
	.align		4
        /*001c*/ 	.word	0xfffffffc


//--------------------- .nv.constant4             --------------------------
	.section	.nv.constant4,"a",@progbits
	.align	8
	.align		8
.nv.constant4:
        /*0000*/ 	.dword	_$_str


//--------------------- .text.triton_             --------------------------
	.section	.text.triton_,"ax",@progbits
	.sectionflags	@"SHF_BARRIERS=1"
	.align	128
        .global         triton_
        .type           triton_,@function
        .size           triton_,(.L_x_4 - triton_)
        .other          triton_,@"STO_CUDA_ENTRY STV_DEFAULT"
triton_:
.text.triton_:
[----:B------:R-:W0:Y:S02]  /*0000*/  LDC R1, c[0x0][0x28] ;  /* 0x00000a00ff017b82 */ /* 0x000e240000000800 */
[----:B------:R-:W1:Y:S01]  /*0010*/  S2R R6, SR_TID.X ;  /* 0x0000000000067919 */ /* 0x000e620000002100 */
[----:B------:R-:W-:Y:S01]  /*0020*/  ULDC.64 UR4, c[0x0][0x230] ;  /* 0x00008c0000047ab9 */ /* 0x000fe20000000a00 */
[----:B------:R-:W-:Y:S01]  /*0030*/  ULDC.64 UR8, c[0x0][0x258] ;  /* 0x0000960000087ab9 */ /* 0x000fe20000000a00 */
[----:B------:R-:W-:Y:S01]  /*0040*/  ULDC.64 UR6, c[0x0][0x240] ;  /* 0x0000900000067ab9 */ /* 0x000fe20000000a00 */
[----:B------:R-:W2:Y:S01]  /*0050*/  S2R R4, SR_CTAID.X ;  /* 0x0000000000047919 */ /* 0x000ea20000002500 */
[----:B------:R-:W-:Y:S01]  /*0060*/  ULDC.64 UR10, c[0x0][0x220] ;  /* 0x00008800000a7ab9 */ /* 0x000fe20000000a00 */
[----:B------:R-:W-:Y:S01]  /*0070*/  IMAD.MOV.U32 R25, RZ, RZ, RZ ;  /* 0x000000ffff197224 */ /* 0x000fe200078e00ff */
[----:B------:R-:W-:Y:S02]  /*0080*/  CS2R R26, SRZ ;  /* 0x00000000001a7805 */ /* 0x000fe4000001ff00 */
[----:B------:R-:W-:Y:S02]  /*0090*/  CS2R R28, SRZ ;  /* 0x00000000001c7805 */ /* 0x000fe4000001ff00 */
[----:B------:R-:W-:-:S02]  /*00a0*/  CS2R R30, SRZ ;  /* 0x00000000001e7805 */ /* 0x000fc4000001ff00 */
[----:B------:R-:W-:Y:S02]  /*00b0*/  CS2R R32, SRZ ;  /* 0x0000000000207805 */ /* 0x000fe4000001ff00 */
[----:B------:R-:W-:Y:S02]  /*00c0*/  CS2R R34, SRZ ;  /* 0x0000000000227805 */ /* 0x000fe4000001ff00 */
[----:B------:R-:W-:Y:S02]  /*00d0*/  CS2R R36, SRZ ;  /* 0x0000000000247805 */ /* 0x000fe4000001ff00 */
[----:B------:R-:W-:Y:S02]  /*00e0*/  CS2R R38, SRZ ;  /* 0x0000000000267805 */ /* 0x000fe4000001ff00 */
[----:B------:R-:W-:Y:S02]  /*00f0*/  CS2R R40, SRZ ;  /* 0x0000000000287805 */ /* 0x000fe4000001ff00 */
[----:B------:R-:W-:-:S02]  /*0100*/  CS2R R42, SRZ ;  /* 0x00000000002a7805 */ /* 0x000fc4000001ff00 */
[----:B------:R-:W-:Y:S02]  /*0110*/  CS2R R44, SRZ ;  /* 0x00000000002c7805 */ /* 0x000fe4000001ff00 */
[----:B------:R-:W-:Y:S02]  /*0120*/  CS2R R46, SRZ ;  /* 0x00000000002e7805 */ /* 0x000fe4000001ff00 */
[----:B------:R-:W-:Y:S02]  /*0130*/  CS2R R48, SRZ ;  /* 0x0000000000307805 */ /* 0x000fe4000001ff00 */
[----:B-1----:R-:W-:Y:S02]  /*0140*/  LOP3.LUT R2, R6, 0x3f, RZ, 0xc0, !PT ;  /* 0x0000003f06027812 */ /* 0x002fe400078ec0ff */
[----:B------:R-:W-:Y:S01]  /*0150*/  SHF.R.U32.HI R5, RZ, 0x6, R6 ;  /* 0x00000006ff057819 */ /* 0x000fe20000011606 */
[----:B--2---:R-:W-:Y:S02]  /*0160*/  IMAD.SHL.U32 R0, R4, 0x8, RZ ;  /* 0x0000000804007824 */ /* 0x004fe400078e00ff */
[----:B------:R-:W-:Y:S01]  /*0170*/  IMAD.WIDE.U32 R2, R2, 0x10, RZ ;  /* 0x0000001002027825 */ /* 0x000fe200078e00ff */
[----:B------:R-:W-:-:S02]  /*0180*/  SGXT.U32 R5, R5, 0x3 ;  /* 0x000000030505781a */ /* 0x000fc40000000000 */
[----:B------:R-:W-:-:S03]  /*0190*/  IADD3 R65, P0, R2, UR4, RZ ;  /* 0x0000000402417c10 */ /* 0x000fc6000ff1e0ff */
[----:B------:R-:W-:Y:S01]  /*01a0*/  IMAD R7, R4, 0x8, R5 ;  /* 0x0000000804077824 */ /* 0x000fe200078e0205 */
[----:B------:R-:W-:Y:S02]  /*01b0*/  LOP3.LUT R4, R2, 0x7800, RZ, 0xfc, !PT ;  /* 0x0000780002047812 */ /* 0x000fe400078efcff */
[----:B------:R-:W-:Y:S02]  /*01c0*/  IADD3 R67, P2, R2, UR8, RZ ;  /* 0x0000000802437c10 */ /* 0x000fe4000ff5e0ff */
[----:B------:R-:W-:Y:S01]  /*01d0*/  IADD3.X R66, R3, UR5, RZ, P0, !PT ;  /* 0x0000000503427c10 */ /* 0x000fe200087fe4ff */
[----:B------:R-:W-:Y:S01]  /*01e0*/  ULDC.64 UR4, c[0x0][0x248] ;  /* 0x0000920000047ab9 */ /* 0x000fe20000000a00 */
[----:B------:R-:W-:Y:S02]  /*01f0*/  IADD3 R69, P1, R4, UR6, RZ ;  /* 0x0000000604457c10 */ /* 0x000fe4000ff3e0ff */
[----:B------:R-:W-:Y:S02]  /*0200*/  IADD3 R68, P0, R4, UR4, RZ ;  /* 0x0000000404447c10 */ /* 0x000fe4000ff1e0ff */
[----:B------:R-:W-:Y:S01]  /*0210*/  IADD3.X R70, R3, UR9, RZ, P2, !PT ;  /* 0x0000000903467c10 */ /* 0x000fe200097fe4ff */
[----:B------:R-:W-:Y:S01]  /*0220*/  ULDC.64 UR8, c[0x0][0x270] ;  /* 0x00009c0000087ab9 */ /* 0x000fe20000000a00 */
[----:B------:R-:W-:-:S02]  /*0230*/  IADD3 R71, P2, R4, UR10, RZ ;  /* 0x0000000a04477c10 */ /* 0x000fc4000ff5e0ff */
[----:B------:R-:W-:Y:S02]  /*0240*/  SHF.L.U32 R2, R6, 0x3, RZ ;  /* 0x0000000306027819 */ /* 0x000fe400000006ff */
[----:B------:R-:W-:Y:S02]  /*0250*/  LOP3.LUT R0, R0, R5, RZ, 0xfc, !PT ;  /* 0x0000000500007212 */ /* 0x000fe400078efcff */
[----:B------:R-:W-:Y:S01]  /*0260*/  IADD3.X R73, R3, UR7, RZ, P1, !PT ;  /* 0x0000000703497c10 */ /* 0x000fe20008ffe4ff */
[----:B------:R-:W-:Y:S01]  /*0270*/  ULDC.64 UR6, c[0x0][0x218] ;  /* 0x0000860000067ab9 */ /* 0x000fe20000000a00 */
[----:B------:R-:W-:Y:S01]  /*0280*/  IADD3.X R72, R3, UR5, RZ, P0, !PT ;  /* 0x0000000503487c10 */ /* 0x000fe200087fe4ff */
[----:B------:R-:W-:Y:S01]  /*0290*/  ULDC.64 UR4, c[0x0][0x280] ;  /* 0x0000a00000047ab9 */ /* 0x000fe20000000a00 */
[----:B------:R-:W-:Y:S01]  /*02a0*/  IADD3.X R74, R3, UR11, RZ, P2, !PT ;  /* 0x0000000b034a7c10 */ /* 0x000fe200097fe4ff */
[----:B------:R-:W-:Y:S01]  /*02b0*/  VIADD R5, R0, -UR4 ;  /* 0x8000000400057c36 */ /* 0x000fe20008000000 */
[----:B------:R-:W-:-:S02]  /*02c0*/  LOP3.LUT R24, R2, 0x1f8, RZ, 0xc0, !PT ;  /* 0x000001f802187812 */ /* 0x000fc400078ec0ff */
[----:B------:R-:W-:Y:S02]  /*02d0*/  IADD3 R2, P2, R4, UR6, RZ ;  /* 0x0000000604027c10 */ /* 0x000fe4000ff5e0ff */
[C---:B------:R-:W-:Y:S02]  /*02e0*/  ISETP.GE.AND P0, PT, R0.reuse, UR4, PT ;  /* 0x0000000400007c0c */ /* 0x040fe4000bf06270 */
[C---:B------:R-:W-:Y:S02]  /*02f0*/  ISETP.GE.AND P1, PT, R0.reuse, UR5, PT ;  /* 0x0000000500007c0c */ /* 0x040fe4000bf26270 */
[----:B------:R-:W-:Y:S01]  /*0300*/  IADD3.X R3, R3, UR7, RZ, P2, !PT ;  /* 0x0000000703037c10 */ /* 0x000fe200097fe4ff */
[----:B------:R-:W-:Y:S01]  /*0310*/  ULDC.64 UR6, c[0x0][0x208] ;  /* 0x0000820000067ab9 */ /* 0x000fe20000000a00 */
[C---:B------:R-:W-:Y:S01]  /*0320*/  ISETP.LT.AND P2, PT, R0.reuse, UR5, !P0 ;  /* 0x0000000500007c0c */ /* 0x040fe2000c741270 */
[----:B------:R-:W-:Y:S01]  /*0330*/  UMOV UR5, URZ ;  /* 0x0000003f00057c82 */ /* 0x000fe20008000000 */
[----:B------:R-:W-:Y:S01]  /*0340*/  ISETP.GE.AND P3, PT, R0, UR4, !P1 ;  /* 0x0000000400007c0c */ /* 0x000fe2000cf66270 */
[--C-:B------:R-:W-:Y:S01]  /*0350*/  IMAD R0, R7, 0xc00, R24.reuse ;  /* 0x00000c0007007824 */ /* 0x100fe200078e0218 */
[----:B------:R-:W-:Y:S01]  /*0360*/  UMOV UR4, URZ ;  /* 0x0000003f00047c82 */ /* 0x000fe20008000000 */
[----:B------:R-:W-:-:S10]  /*0370*/  IMAD R24, R5, 0xc00, R24 ;  /* 0x00000c0005187824 */ /* 0x000fd400078e0218 */
.L_x_1:
[----:B------:R-:W1:Y:S01]  /*0380*/  LDC.64 R52, c[0x0][0x228] ;  /* 0x00008a00ff347b82 */ /* 0x000e620000000a00 */
[----:B------:R-:W-:Y:S02]  /*0390*/  IADD3 R18, P4, R2, UR4, RZ ;  /* 0x0000000402127c10 */ /* 0x000fe4000ff9e0ff */
[----:B------:R-:W-:Y:S02]  /*03a0*/  CS2R R4, SRZ ;  /* 0x0000000000047805 */ /* 0x000fe4000001ff00 */
[----:B------:R-:W-:Y:S02]  /*03b0*/  IADD3 R20, P5, R71, UR4, RZ ;  /* 0x0000000447147c10 */ /* 0x000fe4000ffbe0ff */
[----:B------:R-:W-:Y:S02]  /*03c0*/  CS2R R6, SRZ ;  /* 0x0000000000067805 */ /* 0x000fe4000001ff00 */
[----:B------:R-:W-:Y:S02]  /*03d0*/  CS2R R8, SRZ ;  /* 0x0000000000087805 */ /* 0x000fe4000001ff00 */
[----:B------:R-:W-:-:S02]  /*03e0*/  CS2R R10, SRZ ;  /* 0x00000000000a7805 */ /* 0x000fc4000001ff00 */
[----:B------:R-:W-:Y:S01]  /*03f0*/  IADD3.X R19, R3, UR5, RZ, P4, !PT ;  /* 0x0000000503137c10 */ /* 0x000fe2000a7fe4ff */
[----:B------:R-:W2:Y:S01]  /*0400*/  LDC.64 R22, c[0x0][0x210] ;  /* 0x00008400ff167b82 */ /* 0x000ea20000000a00 */
[----:B------:R-:W-:-:S03]  /*0410*/  IADD3.X R21, R74, UR5, RZ, P5, !PT ;  /* 0x000000054a157c10 */ /* 0x000fc6000affe4ff */
[----:B------:R3:W4:Y:S04]  /*0420*/  @P2 LDG.E.EL.128 R4, desc[UR6][R18.64] ;  /* 0x0000000612042981 */ /* 0x000728000c2e1d00 */
[----:B------:R5:W4:Y:S01]  /*0430*/  @P2 LDG.E.EL.128 R8, desc[UR6][R20.64] ;  /* 0x0000000614082981 */ /* 0x000b22000c2e1d00 */
[----:B------:R-:W-:Y:S02]  /*0440*/  IADD3 R55, R0, R41, RZ ;  /* 0x0000002900377210 */ /* 0x000fe40007ffe0ff */
[----:B------:R-:W-:Y:S02]  /*0450*/  CS2R R12, SRZ ;  /* 0x00000000000c7805 */ /* 0x000fe4000001ff00 */
[----:B------:R-:W-:Y:S02]  /*0460*/  IADD3 R50, P4, R65, UR4, RZ ;  /* 0x0000000441327c10 */ /* 0x000fe4000ff9e0ff */
[----:B------:R-:W-:-:S02]  /*0470*/  CS2R R14, SRZ ;  /* 0x00000000000e7805 */ /* 0x000fc4000001ff00 */
[----:B------:R-:W-:Y:S02]  /*0480*/  CS2R R16, SRZ ;  /* 0x0000000000107805 */ /* 0x000fe4000001ff00 */
[----:B---3--:R-:W-:Y:S02]  /*0490*/  CS2R R18, SRZ ;  /* 0x0000000000127805 */ /* 0x008fe4000001ff00 */
[----:B------:R-:W-:Y:S01]  /*04a0*/  IADD3.X R51, R66, UR5, RZ, P4, !PT ;  /* 0x0000000542337c10 */ /* 0x000fe2000a7fe4ff */
[----:B-1----:R-:W-:-:S04]  /*04b0*/  IMAD.WIDE R56, R55, 0x2, R52 ;  /* 0x0000000237387825 */ /* 0x002fc800078e0234 */
[----:B------:R-:W3:Y:S04]  /*04c0*/  @P2 LDG.E.EL.128 R16, desc[UR6][R50.64] ;  /* 0x0000000632102981 */ /* 0x000ee8000c2e1d00 */
[----:B------:R1:W3:Y:S01]  /*04d0*/  @P2 LDG.E.EF.128 R12, desc[UR6][R56.64] ;  /* 0x00000006380c2981 */ /* 0x0002e2000c0e1d00 */
[----:B--2---:R-:W-:Y:S01]  /*04e0*/  IMAD.WIDE R52, R55, 0x2, R22 ;  /* 0x0000000237347825 */ /* 0x004fe200078e0216 */
[----:B-----5:R-:W-:Y:S02]  /*04f0*/  CS2R R20, SRZ ;  /* 0x0000000000147805 */ /* 0x020fe4000001ff00 */
[----:B------:R-:W-:-:S06]  /*0500*/  CS2R R22, SRZ ;  /* 0x0000000000167805 */ /* 0x000fcc000001ff00 */
[----:B------:R2:W5:Y:S01]  /*0510*/  @P2 LDG.E.EF.128 R20, desc[UR6][R52.64] ;  /* 0x0000000634142981 */ /* 0x000562000c0e1d00 */
[----:B----4-:R-:W-:Y:S02]  /*0520*/  SEL R54, R6, RZ, P2 ;  /* 0x000000ff06367207 */ /* 0x010fe40001000000 */
[----:B------:R-:W-:-:S03]  /*0530*/  SEL R59, R10, RZ, P2 ;  /* 0x000000ff0a3b7207 */ /* 0x000fc60001000000 */
[----:B-1----:R-:W-:Y:S01]  /*0540*/  IMAD.U32 R57, R54, 0x10000, RZ ;  /* 0x0001000036397824 */ /* 0x002fe200078e00ff */
[----:B------:R-:W-:Y:S02]  /*0550*/  SEL R4, R4, RZ, P2 ;  /* 0x000000ff04047207 */ /* 0x000fe40001000000 */
[----:B------:R-:W-:Y:S01]  /*0560*/  SEL R5, R5, RZ, P2 ;  /* 0x000000ff05057207 */ /* 0x000fe20001000000 */
[----:B------:R-:W-:Y:S01]  /*0570*/  IMAD.U32 R6, R59, 0x10000, RZ ;  /* 0x000100003b067824 */ /* 0x000fe200078e00ff */
[----:B------:R-:W-:Y:S01]  /*0580*/  SEL R8, R8, RZ, P2 ;  /* 0x000000ff08087207 */ /* 0x000fe20001000000 */
[C---:B--2---:R-:W-:Y:S01]  /*0590*/  IMAD.U32 R53, R4.reuse, 0x10000, RZ ;  /* 0x0001000004357824 */ /* 0x044fe200078e00ff */
[----:B------:R-:W-:Y:S01]  /*05a0*/  SHF.L.U32 R55, R5, 0x10, RZ ;  /* 0x0000001005377819 */ /* 0x000fe200000006ff */
[--C-:B------:R-:W-:Y:S01]  /*05b0*/  FADD R57, R57, R6.reuse ;  /* 0x0000000639397221 */ /* 0x100fe20000000000 */
[----:B------:R-:W-:Y:S02]  /*05c0*/  PRMT R6, R5, 0x7632, R6 ;  /* 0x0000763205067816 */ /* 0x000fe40000000006 */
[----:B------:R-:W-:-:S02]  /*05d0*/  PRMT R5, R4, 0x7632, R5 ;  /* 0x0000763204057816 */ /* 0x000fc40000000005 */
[----:B------:R-:W-:Y:S02]  /*05e0*/  SEL R9, R9, RZ, P2 ;  /* 0x000000ff09097207 */ /* 0x000fe40001000000 */
[----:B------:R-:W-:Y:S01]  /*05f0*/  PRMT R4, R8, 0x7632, R4 ;  /* 0x0000763208047816 */ /* 0x000fe20000000004 */
[----:B------:R-:W-:Y:S01]  /*0600*/  IMAD.U32 R5, R5, 0x10000, RZ ;  /* 0x0001000005057824 */ /* 0x000fe200078e00ff */
[----:B------:R-:W-:Y:S02]  /*0610*/  SHF.L.U32 R10, R9, 0x10, RZ ;  /* 0x00000010090a7819 */ /* 0x000fe400000006ff */
[----:B------:R-:W-:Y:S02]  /*0620*/  SHF.L.U32 R4, R4, 0x10, RZ ;  /* 0x0000001004047819 */ /* 0x000fe400000006ff */
[----:B---3--:R-:W-:Y:S02]  /*0630*/  SEL R63, R14, RZ, P2 ;  /* 0x000000ff0e3f7207 */ /* 0x008fe40001000000 */
[----:B------:R-:W-:-:S02]  /*0640*/  SEL R64, R18, RZ, P2 ;  /* 0x000000ff12407207 */ /* 0x000fc40001000000 */
[----:B------:R-:W-:Y:S02]  /*0650*/  SEL R56, R7, RZ, P2 ;  /* 0x000000ff07387207 */ /* 0x000fe40001000000 */
[----:B------:R-:W-:Y:S01]  /*0660*/  SEL R58, R11, RZ, P2 ;  /* 0x000000ff0b3a7207 */ /* 0x000fe20001000000 */
[----:B------:R-:W-:Y:S01]  /*0670*/  FADD R55, R55, R10 ;  /* 0x0000000a37377221 */ /* 0x000fe20000000000 */
[----:B------:R-:W-:Y:S01]  /*0680*/  PRMT R7, R9, 0x7632, R7 ;  /* 0x0000763209077816 */ /* 0x000fe20000000007 */
[----:B------:R-:W-:Y:S01]  /*0690*/  FADD R52, R5, R4 ;  /* 0x0000000405347221 */ /* 0x000fe20000000000 */
[----:B------:R-:W-:Y:S01]  /*06a0*/  IMAD.U32 R10, R63, 0x10000, RZ ;  /* 0x000100003f0a7824 */ /* 0x000fe200078e00ff */
[----:B------:R-:W-:Y:S01]  /*06b0*/  SEL R13, R13, RZ, P2 ;  /* 0x000000ff0d0d7207 */ /* 0x000fe20001000000 */
[----:B------:R-:W-:Y:S01]  /*06c0*/  IMAD.U32 R5, R64, 0x10000, RZ ;  /* 0x0001000040057824 */ /* 0x000fe200078e00ff */
[----:B------:R-:W-:Y:S01]  /*06d0*/  SHF.L.U32 R6, R6, 0x10, RZ ;  /* 0x0000001006067819 */ /* 0x000fe200000006ff */
[----:B------:R-:W-:Y:S01]  /*06e0*/  IMAD.U32 R51, R56, 0x10000, RZ ;  /* 0x0001000038337824 */ /* 0x000fe200078e00ff */
[----:B------:R-:W-:Y:S01]  /*06f0*/  SEL R12, R12, RZ, P2 ;  /* 0x000000ff0c0c7207 */ /* 0x000fe20001000000 */
[----:B------:R-:W-:Y:S01]  /*0700*/  IMAD.U32 R50, R58, 0x10000, RZ ;  /* 0x000100003a327824 */ /* 0x000fe200078e00ff */
[----:B------:R-:W-:Y:S01]  /*0710*/  SEL R16, R16, RZ, P2 ;  /* 0x000000ff10107207 */ /* 0x000fe20001000000 */
[----:B------:R-:W-:Y:S01]  /*0720*/  IMAD.U32 R7, R7, 0x10000, RZ ;  /* 0x0001000007077824 */ /* 0x000fe200078e00ff */
[----:B------:R-:W-:Y:S01]  /*0730*/  SEL R17, R17, RZ, P2 ;  /* 0x000000ff11117207 */ /* 0x000fe20001000000 */
[--C-:B------:R-:W-:Y:S01]  /*0740*/  FADD R10, R10, R5.reuse ;  /* 0x000000050a0a7221 */ /* 0x100fe20000000000 */
[----:B------:R-:W-:Y:S01]  /*0750*/  PRMT R5, R13, 0x7632, R5 ;  /* 0x000076320d057816 */ /* 0x000fe20000000005 */
[----:B------:R-:W-:Y:S01]  /*0760*/  FADD R51, R51, R50 ;  /* 0x0000003233337221 */ /* 0x000fe20000000000 */
[----:B------:R-:W-:Y:S01]  /*0770*/  FADD R50, R6, R7 ;  /* 0x0000000706327221 */ /* 0x000fe20000000000 */
[----:B------:R-:W-:Y:S01]  /*0780*/  PRMT R4, R12, 0x7632, R4 ;  /* 0x000076320c047816 */ /* 0x000fe20000000004 */
[----:B------:R-:W-:Y:S01]  /*0790*/  IMAD.U32 R8, R8, 0x10000, RZ ;  /* 0x0001000008087824 */ /* 0x000fe200078e00ff */
[----:B------:R-:W-:Y:S01]  /*07a0*/  SHF.L.U32 R12, R12, 0x10, RZ ;  /* 0x000000100c0c7819 */ /* 0x000fe200000006ff */
[----:B------:R-:W-:Y:S01]  /*07b0*/  IMAD.U32 R11, R16, 0x10000, RZ ;  /* 0x00010000100b7824 */ /* 0x000fe200078e00ff */
[----:B------:R-:W-:Y:S01]  /*07c0*/  PRMT R6, R17, 0x7632, R6 ;  /* 0x0000763211067816 */ /* 0x000fe20000000006 */
[----:B------:R-:W-:Y:S01]  /*07d0*/  IMAD.U32 R9, R5, 0x10000, RZ ;  /* 0x0001000005097824 */ /* 0x000fe200078e00ff */
[----:B------:R-:W-:-:S02]  /*07e0*/  SEL R61, R15, RZ, P2 ;  /* 0x000000ff0f3d7207 */ /* 0x000fc40001000000 */
[----:B------:R-:W-:Y:S02]  /*07f0*/  SEL R62, R19, RZ, P2 ;  /* 0x000000ff133e7207 */ /* 0x000fe40001000000 */
[----:B-----5:R-:W-:Y:S01]  /*0800*/  SEL R20, R20, RZ, P2 ;  /* 0x000000ff14147207 */ /* 0x020fe20001000000 */
[----:B------:R-:W-:Y:S01]  /*0810*/  FADD R53, R53, R8 ;  /* 0x0000000835357221 */ /* 0x000fe20000000000 */
[----:B------:R-:W-:Y:S02]  /*0820*/  PRMT R5, R16, 0x7632, R5 ;  /* 0x0000763210057816 */ /* 0x000fe40000000005 */
[----:B------:R-:W-:Y:S01]  /*0830*/  SHF.L.U32 R16, R6, 0x10, RZ ;  /* 0x0000001006107819 */ /* 0x000fe200000006ff */
[----:B------:R-:W-:Y:S01]  /*0840*/  FADD R6, R12, R11 ;  /* 0x0000000b0c067221 */ /* 0x000fe20000000000 */
[----:B------:R-:W-:Y:S01]  /*0850*/  SHF.L.U32 R8, R61, 0x10, RZ ;  /* 0x000000103d087819 */ /* 0x000fe200000006ff */
[----:B------:R-:W-:Y:S01]  /*0860*/  IMAD.U32 R12, R20, 0x10000, RZ ;  /* 0x00010000140c7824 */ /* 0x000fe200078e00ff */
[----:B------:R-:W-:-:S02]  /*0870*/  SHF.L.U32 R7, R62, 0x10, RZ ;  /* 0x000000103e077819 */ /* 0x000fc400000006ff */
[----:B------:R-:W-:Y:S01]  /*0880*/  SEL R21, R21, RZ, P2 ;  /* 0x000000ff15157207 */ /* 0x000fe20001000000 */
[----:B------:R-:W-:Y:S01]  /*0890*/  FFMA R53, R53, R6, R12 ;  /* 0x0000000635357223 */ /* 0x000fe2000000000c */
[----:B------:R-:W-:Y:S01]  /*08a0*/  SHF.L.U32 R14, R5, 0x10, RZ ;  /* 0x00000010050e7819 */ /* 0x000fe200000006ff */
[----:B------:R-:W-:Y:S01]  /*08b0*/  FADD R8, R8, R7 ;  /* 0x0000000708087221 */ /* 0x000fe20000000000 */
[----:B------:R-:W-:Y:S01]  /*08c0*/  IMAD.U32 R7, R4, 0x10000, RZ ;  /* 0x0001000004077824 */ /* 0x000fe200078e00ff */
[----:B------:R-:W-:Y:S01]  /*08d0*/  SHF.L.U32 R6, R21, 0x10, RZ ;  /* 0x0000001015067819 */ /* 0x000fe200000006ff */
[----:B------:R-:W-:Y:S01]  /*08e0*/  IMAD.U32 R13, R13, 0x10000, RZ ;  /* 0x000100000d0d7824 */ /* 0x000fe200078e00ff */
[----:B------:R-:W-:Y:S02]  /*08f0*/  SHF.L.U32 R18, R17, 0x10, RZ ;  /* 0x0000001011127819 */ /* 0x000fe400000006ff */
[----:B------:R-:W-:Y:S02]  /*0900*/  SEL R75, R22, RZ, P2 ;  /* 0x000000ff164b7207 */ /* 0x000fe40001000000 */
[----:B------:R-:W-:-:S02]  /*0910*/  SEL R60, R23, RZ, P2 ;  /* 0x000000ff173c7207 */ /* 0x000fc40001000000 */
[----:B------:R-:W-:Y:S02]  /*0920*/  PRMT R20, R20, 0x7632, R20 ;  /* 0x0000763214147816 */ /* 0x000fe40000000014 */
[----:B------:R-:W-:Y:S01]  /*0930*/  PRMT R21, R21, 0x7632, R21 ;  /* 0x0000763215157816 */ /* 0x000fe20000000015 */
[----:B------:R-:W-:Y:S01]  /*0940*/  FADD R7, R7, R14 ;  /* 0x0000000e07077221 */ /* 0x000fe20000000000 */
[----:B------:R-:W-:Y:S01]  /*0950*/  FADD R5, R9, R16 ;  /* 0x0000001009057221 */ /* 0x000fe20000000000 */
[----:B------:R-:W-:Y:S01]  /*0960*/  SHF.L.U32 R14, R60, 0x10, RZ ;  /* 0x000000103c0e7819 */ /* 0x000fe200000006ff */
[----:B------:R-:W-:Y:S01]  /*0970*/  FADD R4, R13, R18 ;  /* 0x000000120d047221 */ /* 0x000fe20000000000 */
[----:B------:R-:W-:Y:S01]  /*0980*/  SHF.L.U32 R21, R21, 0x10, RZ ;  /* 0x0000001015157819 */ /* 0x000fe200000006ff */
[----:B------:R-:W-:Y:S02]  /*0990*/  IMAD.U32 R12, R75, 0x10000, RZ ;  /* 0x000100004b0c7824 */ /* 0x000fe400078e00ff */
[----:B------:R-:W-:Y:S01]  /*09a0*/  IMAD.U32 R9, R20, 0x10000, RZ ;  /* 0x0001000014097824 */ /* 0x000fe200078e00ff */
[----:B------:R-:W-:-:S02]  /*09b0*/  IADD3 R16, P4, R69, UR4, RZ ;  /* 0x0000000445107c10 */ /* 0x000fc4000ff9e0ff */
[----:B------:R-:W-:Y:S01]  /*09c0*/  IADD3 R18, P5, R68, UR4, RZ ;  /* 0x0000000444127c10 */ /* 0x000fe2000ffbe0ff */
[----:B------:R-:W-:Y:S01]  /*09d0*/  FFMA R55, R55, R4, R6 ;  /* 0x0000000437377223 */ /* 0x000fe20000000006 */
[----:B------:R-:W-:Y:S01]  /*09e0*/  FFMA R57, R57, R10, R12 ;  /* 0x0000000a39397223 */ /* 0x000fe2000000000c */
[----:B------:R-:W-:Y:S01]  /*09f0*/  FFMA R51, R51, R8, R14 ;  /* 0x0000000833337223 */ /* 0x000fe2000000000e */
[----:B------:R-:W-:Y:S01]  /*0a00*/  FFMA R52, R52, R7, R9 ;  /* 0x0000000734347223 */ /* 0x000fe20000000009 */
[----:B------:R-:W-:Y:S01]  /*0a10*/  FFMA R50, R50, R5, R21 ;  /* 0x0000000532327223 */ /* 0x000fe20000000015 */
[----:B------:R-:W-:Y:S02]  /*0a20*/  CS2R R4, SRZ ;  /* 0x0000000000047805 */ /* 0x000fe4000001ff00 */
[----:B------:R-:W-:Y:S02]  /*0a30*/  CS2R R6, SRZ ;  /* 0x0000000000067805 */ /* 0x000fe4000001ff00 */
[----:B------:R-:W-:-:S02]  /*0a40*/  CS2R R8, SRZ ;  /* 0x0000000000087805 */ /* 0x000fc4000001ff00 */
[----:B------:R-:W-:Y:S02]  /*0a50*/  CS2R R10, SRZ ;  /* 0x00000000000a7805 */ /* 0x000fe4000001ff00 */
[----:B------:R-:W-:Y:S01]  /*0a60*/  IADD3.X R17, R73, UR5, RZ, P4, !PT ;  /* 0x0000000549117c10 */ /* 0x000fe2000a7fe4ff */
[----:B------:R-:W1:Y:S01]  /*0a70*/  LDC.64 R14, c[0x0][0x250] ;  /* 0x00009400ff0e7b82 */ /* 0x000e620000000a00 */
[----:B------:R-:W-:-:S03]  /*0a80*/  IADD3.X R19, R72, UR5, RZ, P5, !PT ;  /* 0x0000000548137c10 */ /* 0x000fc6000affe4ff */
[----:B------:R2:W3:Y:S04]  /*0a90*/  @P3 LDG.E.EL.128 R4, desc[UR6][R16.64] ;  /* 0x0000000610043981 */ /* 0x0004e8000c2e1d00 */
[----:B------:R4:W5:Y:S01]  /*0aa0*/  @P3 LDG.E.EL.128 R8, desc[UR6][R18.64] ;  /* 0x0000000612083981 */ /* 0x000962000c2e1d00 */
[----:B------:R-:W-:Y:S01]  /*0ab0*/  IMAD.IADD R77, R24, 0x1, R41 ;  /* 0x00000001184d7824 */ /* 0x000fe200078e0229 */
[----:B------:R-:W-:Y:S02]  /*0ac0*/  IADD3 R20, P4, R67, UR4, RZ ;  /* 0x0000000443147c10 */ /* 0x000fe4000ff9e0ff */
[----:B------:R-:W-:Y:S02]  /*0ad0*/  CS2R R12, SRZ ;  /* 0x00000000000c7805 */ /* 0x000fe4000001ff00 */
[----:B--2---:R-:W-:-:S02]  /*0ae0*/  CS2R R16, SRZ ;  /* 0x0000000000107805 */ /* 0x004fc4000001ff00 */
[----:B------:R-:W-:Y:S02]  /*0af0*/  IADD3.X R21, R70, UR5, RZ, P4, !PT ;  /* 0x0000000546157c10 */ /* 0x000fe4000a7fe4ff */
[----:B----4-:R-:W-:Y:S01]  /*0b00*/  CS2R R18, SRZ ;  /* 0x0000000000127805 */ /* 0x010fe2000001ff00 */
[----:B-1----:R-:W-:Y:S01]  /*0b10*/  IMAD.WIDE R22, R77, 0x2, R14 ;  /* 0x000000024d167825 */ /* 0x002fe200078e020e */
[----:B------:R-:W-:-:S04]  /*0b20*/  CS2R R14, SRZ ;  /* 0x00000000000e7805 */ /* 0x000fc8000001ff00 */
[----:B------:R1:W2:Y:S04]  /*0b30*/  @P3 LDG.E.EL.128 R16, desc[UR6][R20.64] ;  /* 0x0000000614103981 */ /* 0x0002a8000c2e1d00 */
[----:B------:R4:W2:Y:S01]  /*0b40*/  @P3 LDG.E.EF.128 R12, desc[UR6][R22.64] ;  /* 0x00000006160c3981 */ /* 0x0008a2000c0e1d00 */
[----:B------:R-:W-:Y:S02]  /*0b50*/  PRMT R54, R54, 0x7632, R54 ;  /* 0x0000763236367816 */ /* 0x000fe40000000036 */
[----:B------:R-:W-:Y:S02]  /*0b60*/  PRMT R59, R59, 0x7632, R59 ;  /* 0x000076323b3b7816 */ /* 0x000fe4000000003b */
[----:B------:R-:W-:Y:S01]  /*0b70*/  PRMT R63, R63, 0x7632, R63 ;  /* 0x000076323f3f7816 */ /* 0x000fe2000000003f */
[----:B-1----:R-:W1:Y:S01]  /*0b80*/  LDC.64 R20, c[0x0][0x238] ;  /* 0x00008e00ff147b82 */ /* 0x002e620000000a00 */
[----:B------:R-:W-:Y:S01]  /*0b90*/  PRMT R64, R64, 0x7632, R64 ;  /* 0x0000763240407816 */ /* 0x000fe20000000040 */
[----:B------:R-:W-:Y:S01]  /*0ba0*/  IMAD.U32 R59, R59, 0x10000, RZ ;  /* 0x000100003b3b7824 */ /* 0x000fe200078e00ff */
[----:B------:R-:W-:-:S02]  /*0bb0*/  SHF.L.U32 R54, R54, 0x10, RZ ;  /* 0x0000001036367819 */ /* 0x000fc400000006ff */
[----:B----4-:R-:W-:Y:S01]  /*0bc0*/  SHF.L.U32 R23, R63, 0x10, RZ ;  /* 0x000000103f177819 */ /* 0x010fe200000006ff */
[----:B------:R-:W-:Y:S01]  /*0bd0*/  IMAD.U32 R64, R64, 0x10000, RZ ;  /* 0x0001000040407824 */ /* 0x000fe200078e00ff */
[----:B------:R-:W-:Y:S02]  /*0be0*/  PRMT R75, R75, 0x7632, R75 ;  /* 0x000076324b4b7816 */ /* 0x000fe4000000004b */
[----:B------:R-:W-:Y:S02]  /*0bf0*/  PRMT R61, R61, 0x7632, R61 ;  /* 0x000076323d3d7816 */ /* 0x000fe4000000003d */
[----:B------:R-:W-:Y:S02]  /*0c00*/  PRMT R56, R56, 0x7632, R56 ;  /* 0x0000763238387816 */ /* 0x000fe40000000038 */
[----:B------:R-:W-:Y:S01]  /*0c10*/  PRMT R58, R58, 0x7632, R58 ;  /* 0x000076323a3a7816 */ /* 0x000fe2000000003a */
[----:B------:R-:W-:Y:S01]  /*0c20*/  FADD R54, R54, R59 ;  /* 0x0000003b36367221 */ /* 0x000fe20000000000 */
[----:B------:R-:W-:Y:S01]  /*0c30*/  SHF.L.U32 R75, R75, 0x10, RZ ;  /* 0x000000104b4b7819 */ /* 0x000fe200000006ff */
[----:B------:R-:W-:Y:S01]  /*0c40*/  FADD R23, R23, R64 ;  /* 0x0000004017177221 */ /* 0x000fe20000000000 */
[----:B------:R-:W-:Y:S01]  /*0c50*/  IMAD.U32 R22, R61, 0x10000, RZ ;  /* 0x000100003d167824 */ /* 0x000fe200078e00ff */
[----:B------:R-:W-:Y:S01]  /*0c60*/  SHF.L.U32 R56, R56, 0x10, RZ ;  /* 0x0000001038387819 */ /* 0x000fe200000006ff */
[----:B------:R-:W-:Y:S01]  /*0c70*/  IMAD.U32 R61, R58, 0x10000, RZ ;  /* 0x000100003a3d7824 */ /* 0x000fe200078e00ff */
[----:B------:R-:W-:Y:S01]  /*0c80*/  PRMT R62, R62, 0x7632, R62 ;  /* 0x000076323e3e7816 */ /* 0x000fe2000000003e */
[----:B------:R-:W-:-:S02]  /*0c90*/  FFMA R54, R54, R23, R75 ;  /* 0x0000001736367223 */ /* 0x000fc4000000004b */
[----:B------:R-:W-:Y:S01]  /*0ca0*/  FADD R61, R56, R61 ;  /* 0x0000003d383d7221 */ /* 0x000fe20000000000 */
[----:B------:R-:W-:-:S05]  /*0cb0*/  SHF.L.U32 R23, R62, 0x10, RZ ;  /* 0x000000103e177819 */ /* 0x000fca00000006ff */
[----:B------:R-:W-:Y:S01]  /*0cc0*/  FADD R62, R22, R23 ;  /* 0x00000017163e7221 */ /* 0x000fe20000000000 */
[----:B-1----:R-:W-:Y:S01]  /*0cd0*/  IMAD.WIDE R58, R77, 0x2, R20 ;  /* 0x000000024d3a7825 */ /* 0x002fe200078e0214 */
[----:B------:R-:W-:Y:S02]  /*0ce0*/  CS2R R20, SRZ ;  /* 0x0000000000147805 */ /* 0x000fe4000001ff00 */
[----:B---3--:R-:W-:Y:S02]  /*0cf0*/  SEL R7, R7, RZ, P3 ;  /* 0x000000ff07077207 */ /* 0x008fe40001800000 */
[----:B-----5:R-:W-:Y:S02]  /*0d00*/  SEL R56, R11, RZ, P3 ;  /* 0x000000ff0b387207 */ /* 0x020fe40001800000 */
[----:B------:R-:W-:-:S03]  /*0d10*/  SHF.L.U32 R63, R7, 0x10, RZ ;  /* 0x00000010073f7819 */ /* 0x000fc600000006ff */
[----:B------:R-:W-:-:S04]  /*0d20*/  IMAD.U32 R22, R56, 0x10000, RZ ;  /* 0x0001000038167824 */ /* 0x000fc800078e00ff */
[----:B------:R-:W-:Y:S01]  /*0d30*/  FADD R63, R63, R22 ;  /* 0x000000163f3f7221 */ /* 0x000fe20000000000 */
[----:B------:R-:W-:-:S06]  /*0d40*/  CS2R R22, SRZ ;  /* 0x0000000000167805 */ /* 0x000fcc000001ff00 */
[----:B------:R1:W3:Y:S01]  /*0d50*/  @P3 LDG.E.EF.128 R20, desc[UR6][R58.64] ;  /* 0x000000063a143981 */ /* 0x0002e2000c0e1d00 */
[----:B--2---:R-:W-:Y:S02]  /*0d60*/  SEL R19, R19, RZ, P3 ;  /* 0x000000ff13137207 */ /* 0x004fe40001800000 */
[----:B------:R-:W-:Y:S02]  /*0d70*/  SEL R15, R15, RZ, P3 ;  /* 0x000000ff0f0f7207 */ /* 0x000fe40001800000 */
[----:B------:R-:W-:-:S03]  /*0d80*/  SHF.L.U32 R11, R19, 0x10, RZ ;  /* 0x00000010130b7819 */ /* 0x000fc600000006ff */
[----:B------:R-:W-:Y:S01]  /*0d90*/  IMAD.U32 R64, R15, 0x10000, RZ ;  /* 0x000100000f407824 */ /* 0x000fe200078e00ff */
[----:B------:R-:W-:-:S03]  /*0da0*/  SEL R6, R6, RZ, P3 ;  /* 0x000000ff06067207 */ /* 0x000fc60001800000 */
[----:B------:R-:W-:Y:S01]  /*0db0*/  FADD R64, R64, R11 ;  /* 0x0000000b40407221 */ /* 0x000fe20000000000 */
[----:B------:R-:W-:Y:S02]  /*0dc0*/  SEL R11, R10, RZ, P3 ;  /* 0x000000ff0a0b7207 */ /* 0x000fe40001800000 */
[C---:B------:R-:W-:Y:S02]  /*0dd0*/  PRMT R7, R6.reuse, 0x7632, R7 ;  /* 0x0000763206077816 */ /* 0x040fe40000000007 */
[C---:B------:R-:W-:Y:S01]  /*0de0*/  PRMT R15, R11.reuse, 0x7632, R15 ;  /* 0x000076320b0f7816 */ /* 0x040fe2000000000f */
[----:B------:R-:W-:Y:S01]  /*0df0*/  IMAD.U32 R6, R6, 0x10000, RZ ;  /* 0x0001000006067824 */ /* 0x000fe200078e00ff */
[----:B------:R-:W-:Y:S02]  /*0e00*/  PRMT R60, R60, 0x7632, R60 ;  /* 0x000076323c3c7816 */ /* 0x000fe4000000003c */
[----:B------:R-:W-:Y:S01]  /*0e10*/  SHF.L.U32 R11, R11, 0x10, RZ ;  /* 0x000000100b0b7819 */ /* 0x000fe200000006ff */
[----:B-1----:R-:W-:Y:S01]  /*0e20*/  IMAD.U32 R58, R7, 0x10000, RZ ;  /* 0x00010000073a7824 */ /* 0x002fe200078e00ff */
[----:B------:R-:W-:-:S02]  /*0e30*/  SHF.L.U32 R60, R60, 0x10, RZ ;  /* 0x000000103c3c7819 */ /* 0x000fc400000006ff */
[----:B------:R-:W-:Y:S01]  /*0e40*/  SHF.L.U32 R59, R15, 0x10, RZ ;  /* 0x000000100f3b7819 */ /* 0x000fe200000006ff */
[----:B------:R-:W-:Y:S01]  /*0e50*/  FADD R6, R6, R11 ;  /* 0x0000000b06067221 */ /* 0x000fe20000000000 */
[----:B------:R-:W-:Y:S02]  /*0e60*/  PRMT R7, R7, 0x7632, R7 ;  /* 0x0000763207077816 */ /* 0x000fe40000000007 */
[----:B------:R-:W-:Y:S02]  /*0e70*/  SEL R11, R5, RZ, P3 ;  /* 0x000000ff050b7207 */ /* 0x000fe40001800000 */
[----:B------:R-:W-:Y:S02]  /*0e80*/  SEL R9, R9, RZ, P3 ;  /* 0x000000ff09097207 */ /* 0x000fe40001800000 */
[----:B------:R-:W-:Y:S01]  /*0e90*/  PRMT R56, R56, 0x7632, R56 ;  /* 0x0000763238387816 */ /* 0x000fe20000000038 */
[----:B------:R-:W-:Y:S01]  /*0ea0*/  FFMA R10, R61, R62, R60 ;  /* 0x0000003e3d0a7223 */ /* 0x000fe2000000003c */
[----:B------:R-:W-:Y:S01]  /*0eb0*/  FADD R5, R58, R59 ;  /* 0x0000003b3a057221 */ /* 0x000fe20000000000 */
[----:B------:R-:W-:Y:S01]  /*0ec0*/  SHF.L.U32 R61, R9, 0x10, RZ ;  /* 0x00000010093d7819 */ /* 0x000fe200000006ff */
[----:B------:R-:W-:Y:S01]  /*0ed0*/  IMAD.U32 R59, R7, 0x10000, RZ ;  /* 0x00010000073b7824 */ /* 0x000fe200078e00ff */
[----:B------:R-:W-:Y:S01]  /*0ee0*/  SHF.L.U32 R60, R56, 0x10, RZ ;  /* 0x00000010383c7819 */ /* 0x000fe200000006ff */
[----:B------:R-:W-:Y:S01]  /*0ef0*/  IMAD.U32 R58, R11, 0x10000, RZ ;  /* 0x000100000b3a7824 */ /* 0x000fe200078e00ff */
[----:B------:R-:W-:-:S02]  /*0f00*/  SEL R7, R4, RZ, P3 ;  /* 0x000000ff04077207 */ /* 0x000fc40001800000 */
[----:B------:R-:W-:Y:S02]  /*0f10*/  SEL R8, R8, RZ, P3 ;  /* 0x000000ff08087207 */ /* 0x000fe40001800000 */
[----:B------:R-:W-:Y:S02]  /*0f20*/  PRMT R11, R11, 0x7632, R11 ;  /* 0x000076320b0b7816 */ /* 0x000fe4000000000b */
[----:B------:R-:W-:Y:S01]  /*0f30*/  PRMT R9, R9, 0x7632, R9 ;  /* 0x0000763209097816 */ /* 0x000fe20000000009 */
[----:B------:R-:W-:Y:S01]  /*0f40*/  FADD R56, R58, R61 ;  /* 0x0000003d3a387221 */ /* 0x000fe20000000000 */
[----:B------:R-:W-:Y:S01]  /*0f50*/  FADD R4, R59, R60 ;  /* 0x0000003c3b047221 */ /* 0x000fe20000000000 */
[----:B------:R-:W-:Y:S01]  /*0f60*/  IMAD.U32 R58, R7, 0x10000, RZ ;  /* 0x00010000073a7824 */ /* 0x000fe200078e00ff */
[----:B------:R-:W-:Y:S01]  /*0f70*/  SHF.L.U32 R59, R11, 0x10, RZ ;  /* 0x000000100b3b7819 */ /* 0x000fe200000006ff */
[----:B------:R-:W-:Y:S01]  /*0f80*/  IMAD.U32 R11, R8, 0x10000, RZ ;  /* 0x00010000080b7824 */ /* 0x000fe200078e00ff */
[----:B------:R-:W-:-:S02]  /*0f90*/  SHF.L.U32 R60, R9, 0x10, RZ ;  /* 0x00000010093c7819 */ /* 0x000fc400000006ff */
[----:B------:R-:W-:Y:S02]  /*0fa0*/  PRMT R7, R7, 0x7632, R7 ;  /* 0x0000763207077816 */ /* 0x000fe40000000007 */
[----:B------:R-:W-:Y:S02]  /*0fb0*/  PRMT R8, R8, 0x7632, R8 ;  /* 0x0000763208087816 */ /* 0x000fe40000000008 */
[----:B------:R-:W-:Y:S02]  /*0fc0*/  SEL R14, R14, RZ, P3 ;  /* 0x000000ff0e0e7207 */ /* 0x000fe40001800000 */
[----:B------:R-:W-:Y:S01]  /*0fd0*/  SEL R18, R18, RZ, P3 ;  /* 0x000000ff12127207 */ /* 0x000fe20001800000 */
[----:B------:R-:W-:Y:S01]  /*0fe0*/  FADD R11, R58, R11 ;  /* 0x0000000b3a0b7221 */ /* 0x000fe20000000000 */
[----:B------:R-:W-:Y:S01]  /*0ff0*/  FADD R9, R59, R60 ;  /* 0x0000003c3b097221 */ /* 0x000fe20000000000 */
[----:B------:R-:W-:Y:S01]  /*1000*/  IMAD.U32 R58, R7, 0x10000, RZ ;  /* 0x00010000073a7824 */ /* 0x000fe200078e00ff */
[----:B------:R-:W-:Y:S01]  /*1010*/  SHF.L.U32 R59, R8, 0x10, RZ ;  /* 0x00000010083b7819 */ /* 0x000fe200000006ff */
[----:B------:R-:W-:Y:S01]  /*1020*/  IMAD.U32 R60, R14, 0x10000, RZ ;  /* 0x000100000e3c7824 */ /* 0x000fe200078e00ff */
[----:B------:R-:W-:-:S02]  /*1030*/  SHF.L.U32 R7, R18, 0x10, RZ ;  /* 0x0000001012077819 */ /* 0x000fc400000006ff */
[----:B------:R-:W-:Y:S02]  /*1040*/  SEL R13, R13, RZ, P3 ;  /* 0x000000ff0d0d7207 */ /* 0x000fe40001800000 */
[----:B------:R-:W-:Y:S01]  /*1050*/  SEL R17, R17, RZ, P3 ;  /* 0x000000ff11117207 */ /* 0x000fe20001800000 */
[----:B------:R-:W-:Y:S01]  /*1060*/  FADD R8, R58, R59 ;  /* 0x0000003b3a087221 */ /* 0x000fe20000000000 */
[----:B------:R-:W-:Y:S01]  /*1070*/  FADD R59, R60, R7 ;  /* 0x000000073c3b7221 */ /* 0x000fe20000000000 */
[----:B------:R-:W-:Y:S01]  /*1080*/  PRMT R14, R14, 0x7632, R14 ;  /* 0x000076320e0e7816 */ /* 0x000fe2000000000e */
[----:B------:R-:W-:Y:S01]  /*1090*/  IMAD.U32 R58, R13, 0x10000, RZ ;  /* 0x000100000d3a7824 */ /* 0x000fe200078e00ff */
[----:B------:R-:W-:Y:S02]  /*10a0*/  SHF.L.U32 R7, R17, 0x10, RZ ;  /* 0x0000001011077819 */ /* 0x000fe400000006ff */
[----:B------:R-:W-:Y:S02]  /*10b0*/  PRMT R15, R15, 0x7632, R15 ;  /* 0x000076320f0f7816 */ /* 0x000fe4000000000f */
[----:B------:R-:W-:-:S02]  /*10c0*/  PRMT R19, R19, 0x7632, R19 ;  /* 0x0000763213137816 */ /* 0x000fc40000000013 */
[----:B------:R-:W-:Y:S02]  /*10d0*/  SEL R12, R12, RZ, P3 ;  /* 0x000000ff0c0c7207 */ /* 0x000fe40001800000 */
[----:B------:R-:W-:Y:S01]  /*10e0*/  SEL R16, R16, RZ, P3 ;  /* 0x000000ff10107207 */ /* 0x000fe20001800000 */
[----:B------:R-:W-:Y:S01]  /*10f0*/  FADD R61, R58, R7 ;  /* 0x000000073a3d7221 */ /* 0x000fe20000000000 */
[----:B------:R-:W-:Y:S01]  /*1100*/  SHF.L.U32 R19, R19, 0x10, RZ ;  /* 0x0000001013137819 */ /* 0x000fe200000006ff */
[----:B------:R-:W-:Y:S01]  /*1110*/  IMAD.U32 R58, R15, 0x10000, RZ ;  /* 0x000100000f3a7824 */ /* 0x000fe200078e00ff */
[----:B------:R-:W-:Y:S02]  /*1120*/  PRMT R13, R13, 0x7632, R13 ;  /* 0x000076320d0d7816 */ /* 0x000fe4000000000d */
[C---:B------:R-:W-:Y:S02]  /*1130*/  SHF.L.U32 R7, R16.reuse, 0x10, RZ ;  /* 0x0000001010077819 */ /* 0x040fe400000006ff */
[----:B------:R-:W-:Y:S01]  /*1140*/  PRMT R16, R16, 0x7632, R16 ;  /* 0x0000763210107816 */ /* 0x000fe20000000010 */
[----:B------:R-:W-:Y:S01]  /*1150*/  FADD R19, R58, R19 ;  /* 0x000000133a137221 */ /* 0x000fe20000000000 */
[----:B------:R-:W-:Y:S01]  /*1160*/  PRMT R18, R18, 0x7632, R18 ;  /* 0x0000763212127816 */ /* 0x000fe20000000012 */
[----:B------:R-:W-:Y:S01]  /*1170*/  IMAD.U32 R58, R13, 0x10000, RZ ;  /* 0x000100000d3a7824 */ /* 0x000fe200078e00ff */
[----:B------:R-:W-:-:S02]  /*1180*/  PRMT R17, R17, 0x7632, R17 ;  /* 0x0000763211117816 */ /* 0x000fc40000000011 */
[----:B------:R-:W-:Y:S02]  /*1190*/  SHF.L.U32 R16, R16, 0x10, RZ ;  /* 0x0000001010107819 */ /* 0x000fe400000006ff */
[----:B------:R-:W-:Y:S02]  /*11a0*/  ISETP.NE.AND P4, PT, RZ, UR4, PT ;  /* 0x00000004ff007c0c */ /* 0x000fe4000bf85270 */
[----:B------:R-:W-:Y:S02]  /*11b0*/  SHF.L.U32 R18, R18, 0x10, RZ ;  /* 0x0000001012127819 */ /* 0x000fe400000006ff */
[----:B------:R-:W-:Y:S01]  /*11c0*/  SHF.L.U32 R17, R17, 0x10, RZ ;  /* 0x0000001011117819 */ /* 0x000fe200000006ff */
[----:B------:R-:W-:Y:S02]  /*11d0*/  IMAD.MOV.U32 R75, RZ, RZ, 0x3f800000 ;  /* 0x3f800000ff4b7424 */ /* 0x000fe400078e00ff */
[----:B------:R-:W-:Y:S01]  /*11e0*/  IMAD.MOV.U32 R77, RZ, RZ, 0x3f800000 ;  /* 0x3f800000ff4d7424 */ /* 0x000fe200078e00ff */
[----:B---3--:R-:W-:-:S02]  /*11f0*/  SEL R23, R23, RZ, P3 ;  /* 0x000000ff17177207 */ /* 0x008fc40001800000 */
[----:B------:R-:W-:-:S03]  /*1200*/  SEL R22, R22, RZ, P3 ;  /* 0x000000ff16167207 */ /* 0x000fc60001800000 */
[----:B------:R-:W-:Y:S01]  /*1210*/  IMAD.U32 R76, R23, 0x10000, RZ ;  /* 0x00010000174c7824 */ /* 0x000fe200078e00ff */
[----:B------:R-:W-:-:S03]  /*1220*/  SEL R21, R21, RZ, P3 ;  /* 0x000000ff15157207 */ /* 0x000fc60001800000 */
[----:B------:R-:W-:Y:S01]  /*1230*/  @P0 FFMA R51, R63, R64, R76 ;  /* 0x000000403f330223 */ /* 0x000fe2000000004c */
[----:B------:R-:W-:Y:S02]  /*1240*/  IMAD.U32 R63, R14, 0x10000, RZ ;  /* 0x000100000e3f7824 */ /* 0x000fe400078e00ff */
[C---:B------:R-:W-:Y:S01]  /*1250*/  IMAD.U32 R14, R12.reuse, 0x10000, RZ ;  /* 0x000100000c0e7824 */ /* 0x040fe200078e00ff */
[----:B------:R-:W-:Y:S01]  /*1260*/  PRMT R12, R12, 0x7632, R12 ;  /* 0x000076320c0c7816 */ /* 0x000fe2000000000c */
[----:B------:R-:W-:Y:S01]  /*1270*/  IMAD.U32 R15, R22, 0x10000, RZ ;  /* 0x00010000160f7824 */ /* 0x000fe200078e00ff */
[----:B------:R-:W-:Y:S01]  /*1280*/  SEL R20, R20, RZ, P3 ;  /* 0x000000ff14147207 */ /* 0x000fe20001800000 */
[----:B------:R-:W-:Y:S01]  /*1290*/  FADD R14, R14, R7 ;  /* 0x000000070e0e7221 */ /* 0x000fe20000000000 */
[----:B------:R-:W-:Y:S01]  /*12a0*/  SHF.L.U32 R13, R21, 0x10, RZ ;  /* 0x00000010150d7819 */ /* 0x000fe200000006ff */
[----:B------:R-:W-:Y:S01]  /*12b0*/  @P0 FFMA R57, R6, R59, R15 ;  /* 0x0000003b06390223 */ /* 0x000fe2000000000f */
[----:B------:R-:W-:Y:S01]  /*12c0*/  IMAD.U32 R7, R12, 0x10000, RZ ;  /* 0x000100000c077824 */ /* 0x000fe200078e00ff */
[----:B------:R-:W-:-:S02]  /*12d0*/  PRMT R22, R22, 0x7632, R22 ;  /* 0x0000763216167816 */ /* 0x000fc40000000016 */
[----:B------:R-:W-:Y:S02]  /*12e0*/  PRMT R6, R20, 0x7632, R6 ;  /* 0x0000763214067816 */ /* 0x000fe40000000006 */
[----:B------:R-:W-:Y:S02]  /*12f0*/  PRMT R23, R23, 0x7632, R23 ;  /* 0x0000763217177816 */ /* 0x000fe40000000017 */
[----:B------:R-:W-:Y:S01]  /*1300*/  PRMT R21, R21, 0x7632, R21 ;  /* 0x0000763215157816 */ /* 0x000fe20000000015 */
[----:B------:R-:W-:Y:S01]  /*1310*/  FADD R7, R7, R16 ;  /* 0x0000001007077221 */ /* 0x000fe20000000000 */
[----:B------:R-:W-:Y:S01]  /*1320*/  @P0 FFMA R55, R56, R61, R13 ;  /* 0x0000003d38370223 */ /* 0x000fe2000000000d */
[----:B------:R-:W-:Y:S01]  /*1330*/  FADD R18, R63, R18 ;  /* 0x000000123f127221 */ /* 0x000fe20000000000 */
[----:B------:R-:W-:Y:S01]  /*1340*/  IMAD.U32 R20, R20, 0x10000, RZ ;  /* 0x0001000014147824 */ /* 0x000fe200078e00ff */
[----:B------:R-:W-:Y:S01]  /*1350*/  SHF.L.U32 R23, R23, 0x10, RZ ;  /* 0x0000001017177819 */ /* 0x000fe200000006ff */
[----:B------:R-:W-:Y:S01]  /*1360*/  IMAD.U32 R22, R22, 0x10000, RZ ;  /* 0x0001000016167824 */ /* 0x000fe200078e00ff */
[----:B------:R-:W-:Y:S01]  /*1370*/  SHF.L.U32 R16, R21, 0x10, RZ ;  /* 0x0000001015107819 */ /* 0x000fe200000006ff */
[----:B------:R-:W-:-:S02]  /*1380*/  IMAD.U32 R13, R6, 0x10000, RZ ;  /* 0x00010000060d7824 */ /* 0x000fc400078e00ff */
[----:B------:R-:W-:Y:S01]  /*1390*/  FADD R12, R58, R17 ;  /* 0x000000113a0c7221 */ /* 0x000fe20000000000 */
[----:B------:R-:W-:Y:S01]  /*13a0*/  @P0 FFMA R53, R11, R14, R20 ;  /* 0x0000000e0b350223 */ /* 0x000fe20000000014 */
[----:B------:R-:W-:Y:S01]  /*13b0*/  @P0 FFMA R54, R5, R18, R22 ;  /* 0x0000001205360223 */ /* 0x000fe20000000016 */
[----:B------:R-:W-:Y:S01]  /*13c0*/  @P0 FFMA R52, R8, R7, R13 ;  /* 0x0000000708340223 */ /* 0x000fe2000000000d */
[----:B------:R-:W-:Y:S01]  /*13d0*/  @P0 FFMA R10, R4, R19, R23 ;  /* 0x00000013040a0223 */ /* 0x000fe20000000017 */
[----:B------:R-:W-:Y:S01]  /*13e0*/  @P0 FFMA R50, R9, R12, R16 ;  /* 0x0000000c09320223 */ /* 0x000fe20000000010 */
[----:B------:R-:W-:Y:S02]  /*13f0*/  HFMA2.MMA R12, -RZ, RZ, 1.875, 0 ;  /* 0x3f800000ff0c7435 */ /* 0x000fe400000001ff */
[----:B------:R-:W-:Y:S02]  /*1400*/  HFMA2.MMA R14, -RZ, RZ, 1.875, 0 ;  /* 0x3f800000ff0e7435 */ /* 0x000fe400000001ff */
[----:B------:R-:W-:Y:S01]  /*1410*/  HFMA2.MMA R76, -RZ, RZ, 1.875, 0 ;  /* 0x3f800000ff4c7435 */ /* 0x000fe200000001ff */
[----:B------:R-:W-:Y:S01]  /*1420*/  IMAD.MOV.U32 R56, RZ, RZ, RZ ;  /* 0x000000ffff387224 */ /* 0x000fe200078e00ff */
[----:B------:R-:W-:-:S02]  /*1430*/  MOV R23, RZ ;  /* 0x000000ff00177202 */ /* 0x000fc40000000f00 */
[----:B------:R-:W-:Y:S02]  /*1440*/  CS2R R58, SRZ ;  /* 0x00000000003a7805 */ /* 0x000fe4000001ff00 */
[----:B------:R-:W-:Y:S02]  /*1450*/  CS2R R60, SRZ ;  /* 0x00000000003c7805 */ /* 0x000fe4000001ff00 */
[----:B------:R-:W-:Y:S01]  /*1460*/  CS2R R62, SRZ ;  /* 0x00000000003e7805 */ /* 0x000fe2000001ff00 */
[----:B------:R-:W-:Y:S01]  /*1470*/  IMAD.MOV.U32 R11, RZ, RZ, 0x3f800000 ;  /* 0x3f800000ff0b7424 */ /* 0x000fe200078e00ff */
[----:B------:R-:W-:Y:S01]  /*1480*/  MOV R64, 0x3f800000 ;  /* 0x3f80000000407802 */ /* 0x000fe20000000f00 */
[----:B------:R-:W-:Y:S01]  /*1490*/  IMAD.MOV.U32 R13, RZ, RZ, 0x3f800000 ;  /* 0x3f800000ff0d7424 */ /* 0x000fe200078e00ff */
[----:B------:R-:W-:Y:S01]  /*14a0*/  MOV R15, R53 ;  /* 0x00000035000f7202 */ /* 0x000fe20000000f00 */
[----:B------:R-:W-:Y:S01]  /*14b0*/  IMAD.MOV.U32 R17, RZ, RZ, R55 ;  /* 0x000000ffff117224 */ /* 0x000fe200078e0037 */
[----:B------:R-:W-:Y:S01]  /*14c0*/  MOV R19, R57 ;  /* 0x0000003900137202 */ /* 0x000fe20000000f00 */
[----:B------:R-:W-:Y:S01]  /*14d0*/  IMAD.MOV.U32 R21, RZ, RZ, R51 ;  /* 0x000000ffff157224 */ /* 0x000fe200078e0033 */
[----:B------:R-:W-:Y:S01]  /*14e0*/  MOV R16, R52 ;  /* 0x0000003400107202 */ /* 0x000fe20000000f00 */
[----:B------:R-:W-:Y:S01]  /*14f0*/  IMAD.MOV.U32 R18, RZ, RZ, R50 ;  /* 0x000000ffff127224 */ /* 0x000fe200078e0032 */
[----:B------:R-:W-:Y:S01]  /*1500*/  MOV R20, R54 ;  /* 0x0000003600147202 */ /* 0x000fe20000000f00 */
[----:B------:R-:W-:Y:S01]  /*1510*/  IMAD.MOV.U32 R22, RZ, RZ, R10 ;  /* 0x000000ffff167224 */ /* 0x000fe200078e000a */
[----:B------:R-:W-:Y:S06]  /*1520*/  @!P4 BRA `(.L_x_0) ;  /* 0x0000000400c0c947 */ /* 0x000fec0003800000 */
[----:B------:R-:W-:Y:S01]  /*1530*/  FADD R12, R25, 1 ;  /* 0x3f800000190c7421 */ /* 0x000fe20000000000 */
[----:B------:R-:W-:Y:S01]  /*1540*/  FADD R4, R53, -R42 ;  /* 0x8000002a35047221 */ /* 0x000fe20000000000 */
[----:B------:R-:W-:Y:S01]  /*1550*/  FADD R11, R26, 1 ;  /* 0x3f8000001a0b7421 */ /* 0x000fe20000000000 */
[----:B------:R-:W-:Y:S01]  /*1560*/  FADD R23, R52, -R43 ;  /* 0x8000002b34177221 */ /* 0x000fe20000000000 */
[----:B------:R-:W-:Y:S01]  /*1570*/  FMUL R5, R12, 0.25 ;  /* 0x3e8000000c057820 */ /* 0x000fe20000400000 */
[----:B------:R-:W-:Y:S01]  /*1580*/  FMUL R7, R4, 0.25 ;  /* 0x3e80000004077820 */ /* 0x000fe20000400000 */
[----:B------:R-:W-:Y:S01]  /*1590*/  FSETP.GT.AND P6, PT, |R12|, 8.50705917302346158658e+37, PT ;  /* 0x7e8000000c00780b */ /* 0x000fe20003fc4200 */
[C---:B------:R-:W-:Y:S01]  /*15a0*/  FMUL R6, R11.reuse, 0.25 ;  /* 0x3e8000000b067820 */ /* 0x040fe20000400000 */
[----:B------:R-:W-:Y:S01]  /*15b0*/  FSETP.GEU.AND P4, PT, |R11|, 1.175494350822287508e-38, PT ;  /* 0x008000000b00780b */ /* 0x000fe20003f8e200 */
[----:B------:R-:W-:Y:S01]  /*15c0*/  FMUL R8, R23, 0.25 ;  /* 0x3e80000017087820 */ /* 0x000fe20000400000 */
[----:B------:R-:W-:Y:S01]  /*15d0*/  FSEL R5, R5, R12, P6 ;  /* 0x0000000c05057208 */ /* 0x000fe20003000000 */
[----:B------:R-:W-:Y:S01]  /*15e0*/  FADD R14, R27, 1 ;  /* 0x3f8000001b0e7421 */ /* 0x000fe20000000000 */
[----:B------:R-:W-:Y:S01]  /*15f0*/  FSEL R7, R7, R4, P6 ;  /* 0x0000000407077208 */ /* 0x000fe20003000000 */
[----:B------:R-:W-:Y:S01]  /*1600*/  FADD R58, R55, -R44 ;  /* 0x8000002c373a7221 */ /* 0x000fe20000000000 */
[----:B------:R-:W-:Y:S01]  /*1610*/  FSETP.GT.AND P6, PT, |R11|, 8.50705917302346158658e+37, PT ;  /* 0x7e8000000b00780b */ /* 0x000fe20003fc4200 */
[----:B------:R-:W-:Y:S01]  /*1620*/  FADD R13, R28, 1 ;  /* 0x3f8000001c0d7421 */ /* 0x000fe20000000000 */
[----:B------:R-:W-:Y:S01]  /*1630*/  FSETP.GEU.AND P5, PT, |R12|, 1.175494350822287508e-38, PT ;  /* 0x008000000c00780b */ /* 0x000fe20003fae200 */
[----:B------:R-:W-:Y:S01]  /*1640*/  FMUL R9, R14, 0.25 ;  /* 0x3e8000000e097820 */ /* 0x000fe20000400000 */
[----:B------:R-:W-:Y:S01]  /*1650*/  FSEL R6, R6, R11, P6 ;  /* 0x0000000b06067208 */ /* 0x000fe20003000000 */
[----:B------:R-:W-:Y:S01]  /*1660*/  FMUL R15, R58, 0.25 ;  /* 0x3e8000003a0f7820 */ /* 0x000fe20000400000 */
[----:B------:R-:W-:Y:S01]  /*1670*/  FSEL R8, R8, R23, P6 ;  /* 0x0000001708087208 */ /* 0x000fe20003000000 */
[C---:B------:R-:W-:Y:S01]  /*1680*/  FMUL R16, R13.reuse, 0.25 ;  /* 0x3e8000000d107820 */ /* 0x040fe20000400000 */
[----:B------:R-:W-:Y:S01]  /*1690*/  FSETP.GT.AND P6, PT, |R14|, 8.50705917302346158658e+37, PT ;  /* 0x7e8000000e00780b */ /* 0x000fe20003fc4200 */
[----:B------:R-:W-:Y:S01]  /*16a0*/  @!P4 FMUL R6, R6, 16777216 ;  /* 0x4b8000000606c820 */ /* 0x000fe20000400000 */
[----:B------:R-:W-:Y:S01]  /*16b0*/  FADD R59, R50, -R45 ;  /* 0x8000002d323b7221 */ /* 0x000fe20000000000 */
[----:B------:R-:W-:Y:S01]  /*16c0*/  @!P4 FMUL R8, R8, 16777216 ;  /* 0x4b8000000808c820 */ /* 0x000fe20000400000 */
[----:B------:R-:W-:Y:S01]  /*16d0*/  FSETP.GEU.AND P4, PT, |R13|, 1.175494350822287508e-38, PT ;  /* 0x008000000d00780b */ /* 0x000fe20003f8e200 */
[----:B------:R-:W-:Y:S01]  /*16e0*/  FADD R64, R29, 1 ;  /* 0x3f8000001d407421 */ /* 0x000fe20000000000 */
[----:B------:R-:W-:Y:S01]  /*16f0*/  FSEL R9, R9, R14, P6 ;  /* 0x0000000e09097208 */ /* 0x000fe20003000000 */
[----:B------:R-:W1:Y:S01]  /*1700*/  MUFU.RCP R6, R6 ;  /* 0x0000000600067308 */ /* 0x000e620000001000 */
[----:B------:R-:W-:Y:S01]  /*1710*/  FSEL R17, R15, R58, P6 ;  /* 0x0000003a0f117208 */ /* 0x000fe20003000000 */
[----:B------:R-:W-:Y:S01]  /*1720*/  @!P5 FMUL R5, R5, 16777216 ;  /* 0x4b8000000505d820 */ /* 0x000fe20000400000 */
[----:B------:R-:W-:Y:S01]  /*1730*/  FSETP.GT.AND P6, PT, |R13|, 8.50705917302346158658e+37, PT ;  /* 0x7e8000000d00780b */ /* 0x000fe20003fc4200 */
[----:B------:R-:W-:Y:S01]  /*1740*/  @!P5 FMUL R7, R7, 16777216 ;  /* 0x4b8000000707d820 */ /* 0x000fe20000400000 */
[----:B------:R-:W-:Y:S01]  /*1750*/  FSETP.GEU.AND P5, PT, |R14|, 1.175494350822287508e-38, PT ;  /* 0x008000000e00780b */ /* 0x000fe20003fae200 */
[----:B------:R-:W-:Y:S01]  /*1760*/  FADD R60, R57, -R46 ;  /* 0x8000002e393c7221 */ /* 0x000fe20000000000 */
[----:B------:R-:W-:Y:S01]  /*1770*/  FSEL R18, R16, R13, P6 ;  /* 0x0000000d10127208 */ /* 0x000fe20003000000 */
[----:B------:R-:W2:Y:S01]  /*1780*/  MUFU.RCP R5, R5 ;  /* 0x0000000500057308 */ /* 0x000ea20000001000 */
[----:B------:R-:W-:Y:S01]  /*1790*/  FADD R75, R30, 1 ;  /* 0x3f8000001e4b7421 */ /* 0x000fe20000000000 */
[----:B------:R-:W-:Y:S01]  /*17a0*/  FADD R61, R54, -R47 ;  /* 0x8000002f363d7221 */ /* 0x000fe20000000000 */
[----:B------:R-:W-:Y:S01]  /*17b0*/  FADD R76, R31, 1 ;  /* 0x3f8000001f4c7421 */ /* 0x000fe20000000000 */
[----:B------:R-:W-:Y:S01]  /*17c0*/  @!P4 FMUL R18, R18, 16777216 ;  /* 0x4b8000001212c820 */ /* 0x000fe20000400000 */
[----:B------:R-:W-:Y:S01]  /*17d0*/  FADD R62, R51, -R48 ;  /* 0x80000030333e7221 */ /* 0x000fe20000000000 */
[----:B------:R-:W-:Y:S01]  /*17e0*/  FADD R77, R32, 1 ;  /* 0x3f800000204d7421 */ /* 0x000fe20000000000 */
[----:B-1----:R-:W-:Y:S01]  /*17f0*/  FFMA R16, R6, R8, R43 ;  /* 0x0000000806107223 */ /* 0x002fe2000000002b */
[----:B------:R-:W-:Y:S01]  /*1800*/  FMUL R6, R59, 0.25 ;  /* 0x3e8000003b067820 */ /* 0x000fe20000400000 */
[----:B------:R-:W-:Y:S01]  /*1810*/  FMUL R8, R75, 0.25 ;  /* 0x3e8000004b087820 */ /* 0x000fe20000400000 */
[----:B------:R-:W1:Y:S01]  /*1820*/  MUFU.RCP R18, R18 ;  /* 0x0000001200127308 */ /* 0x000e620000001000 */
[----:B------:R-:W-:Y:S01]  /*1830*/  @!P5 FMUL R9, R9, 16777216 ;  /* 0x4b8000000909d820 */ /* 0x000fe20000400000 */
[----:B------:R-:W-:Y:S01]  /*1840*/  @!P5 FMUL R17, R17, 16777216 ;  /* 0x4b8000001111d820 */ /* 0x000fe20000400000 */
[----:B------:R-:W-:Y:S01]  /*1850*/  FSEL R6, R6, R59, P6 ;  /* 0x0000003b06067208 */ /* 0x000fe20003000000 */
[----:B------:R-:W-:Y:S01]  /*1860*/  FMUL R19, R62, 0.25 ;  /* 0x3e8000003e137820 */ /* 0x000fe20000400000 */
[----:B--2---:R-:W-:Y:S01]  /*1870*/  FFMA R15, R5, R7, R42 ;  /* 0x00000007050f7223 */ /* 0x004fe2000000002a */
[----:B------:R-:W-:Y:S01]  /*1880*/  FMUL R5, R64, 0.25 ;  /* 0x3e80000040057820 */ /* 0x000fe20000400000 */
[----:B------:R-:W-:Y:S01]  /*1890*/  FMUL R7, R60, 0.25 ;  /* 0x3e8000003c077820 */ /* 0x000fe20000400000 */
[----:B------:R-:W2:Y:S01]  /*18a0*/  MUFU.RCP R9, R9 ;  /* 0x0000000900097308 */ /* 0x000ea20000001000 */
[----:B------:R-:W-:Y:S01]  /*18b0*/  FSETP.GT.AND P6, PT, |R64|, 8.50705917302346158658e+37, PT ;  /* 0x7e8000004000780b */ /* 0x000fe20003fc4200 */
[----:B------:R-:W-:Y:S01]  /*18c0*/  @!P4 FMUL R6, R6, 16777216 ;  /* 0x4b8000000606c820 */ /* 0x000fe20000400000 */
[----:B------:R-:W-:Y:S01]  /*18d0*/  FSETP.GEU.AND P4, PT, |R75|, 1.175494350822287508e-38, PT ;  /* 0x008000004b00780b */ /* 0x000fe20003f8e200 */
[----:B------:R-:W-:Y:S01]  /*18e0*/  FMUL R20, R77, 0.25 ;  /* 0x3e8000004d147820 */ /* 0x000fe20000400000 */
[----:B------:R-:W-:Y:S01]  /*18f0*/  FSEL R5, R5, R64, P6 ;  /* 0x0000004005057208 */ /* 0x000fe20003000000 */
[----:B------:R-:W-:Y:S01]  /*1900*/  FADD R63, R10, -R49 ;  /* 0x800000310a3f7221 */ /* 0x000fe20000000000 */
[----:B------:R-:W-:Y:S01]  /*1910*/  FSEL R7, R7, R60, P6 ;  /* 0x0000003c07077208 */ /* 0x000fe20003000000 */
[----:B-1----:R-:W-:Y:S01]  /*1920*/  FFMA R18, R18, R6, R45 ;  /* 0x0000000612127223 */ /* 0x002fe2000000002d */
[----:B------:R-:W-:Y:S01]  /*1930*/  FSETP.GT.AND P6, PT, |R75|, 8.50705917302346158658e+37, PT ;  /* 0x7e8000004b00780b */ /* 0x000fe20003fc4200 */
[----:B------:R-:W-:Y:S01]  /*1940*/  FMUL R6, R61, 0.25 ;  /* 0x3e8000003d067820 */ /* 0x000fe20000400000 */
[----:B------:R-:W-:-:S02]  /*1950*/  FSETP.GEU.AND P5, PT, |R64|, 1.175494350822287508e-38, PT ;  /* 0x008000004000780b */ /* 0x000fc40003fae200 */
[----:B------:R-:W-:Y:S02]  /*1960*/  FSEL R8, R8, R75, P6 ;  /* 0x0000004b08087208 */ /* 0x000fe40003000000 */
[----:B------:R-:W-:Y:S01]  /*1970*/  FSEL R6, R6, R61, P6 ;  /* 0x0000003d06067208 */ /* 0x000fe20003000000 */
[----:B--2---:R-:W-:Y:S01]  /*1980*/  FFMA R17, R9, R17, R44 ;  /* 0x0000001109117223 */ /* 0x004fe2000000002c */
[----:B------:R-:W-:Y:S01]  /*1990*/  FMUL R9, R76, 0.25 ;  /* 0x3e8000004c097820 */ /* 0x000fe20000400000 */
[----:B------:R-:W-:Y:S01]  /*19a0*/  @!P4 FMUL R8, R8, 16777216 ;  /* 0x4b8000000808c820 */ /* 0x000fe20000400000 */
[----:B------:R-:W-:Y:S01]  /*19b0*/  FSETP.GT.AND P6, PT, |R76|, 8.50705917302346158658e+37, PT ;  /* 0x7e8000004c00780b */ /* 0x000fe20003fc4200 */
[----:B------:R-:W-:Y:S01]  /*19c0*/  @!P4 FMUL R6, R6, 16777216 ;  /* 0x4b8000000606c820 */ /* 0x000fe20000400000 */
[----:B------:R-:W-:Y:S02]  /*19d0*/  FSETP.GEU.AND P4, PT, |R77|, 1.175494350822287508e-38, PT ;  /* 0x008000004d00780b */ /* 0x000fe40003f8e200 */
[----:B------:R-:W-:Y:S01]  /*19e0*/  FSEL R9, R9, R76, P6 ;  /* 0x0000004c09097208 */ /* 0x000fe20003000000 */
[----:B------:R-:W1:Y:S01]  /*19f0*/  MUFU.RCP R8, R8 ;  /* 0x0000000800087308 */ /* 0x000e620000001000 */
[----:B------:R-:W-:Y:S01]  /*1a00*/  FSEL R21, R19, R62, P6 ;  /* 0x0000003e13157208 */ /* 0x000fe20003000000 */
[----:B------:R-:W-:Y:S01]  /*1a10*/  @!P5 FMUL R5, R5, 16777216 ;  /* 0x4b8000000505d820 */ /* 0x000fe20000400000 */
[----:B------:R-:W-:Y:S01]  /*1a20*/  @!P5 FMUL R7, R7, 16777216 ;  /* 0x4b8000000707d820 */ /* 0x000fe20000400000 */
[----:B------:R-:W-:-:S02]  /*1a30*/  FSETP.GEU.AND P6, PT, |R76|, 1.175494350822287508e-38, PT ;  /* 0x008000004c00780b */ /* 0x000fc40003fce200 */
[----:B------:R-:W-:Y:S02]  /*1a40*/  FSETP.GT.AND P5, PT, |R77|, 8.50705917302346158658e+37, PT ;  /* 0x7e8000004d00780b */ /* 0x000fe40003fa4200 */
[----:B------:R-:W2:Y:S02]  /*1a50*/  MUFU.RCP R5, R5 ;  /* 0x0000000500057308 */ /* 0x000ea40000001000 */
[----:B------:R-:W-:-:S05]  /*1a60*/  FSEL R56, R20, R77, P5 ;  /* 0x0000004d14387208 */ /* 0x000fca0002800000 */
[----:B------:R-:W-:Y:S01]  /*1a70*/  @!P4 FMUL R56, R56, 16777216 ;  /* 0x4b8000003838c820 */ /* 0x000fe20000400000 */
[----:B-1----:R-:W-:Y:S01]  /*1a80*/  FFMA R20, R8, R6, R47 ;  /* 0x0000000608147223 */ /* 0x002fe2000000002f */
[----:B------:R-:W-:Y:S01]  /*1a90*/  @!P6 FMUL R9, R9, 16777216 ;  /* 0x4b8000000909e820 */ /* 0x000fe20000400000 */
[----:B------:R-:W-:Y:S01]  /*1aa0*/  FMUL R6, R63, 0.25 ;  /* 0x3e8000003f067820 */ /* 0x000fe20000400000 */
[----:B------:R1:W3:Y:S01]  /*1ab0*/  MUFU.RCP R22, R56 ;  /* 0x0000003800167308 */ /* 0x0002e20000001000 */
[----:B------:R-:W-:-:S03]  /*1ac0*/  @!P6 FMUL R21, R21, 16777216 ;  /* 0x4b8000001515e820 */ /* 0x000fc60000400000 */
[----:B------:R-:W-:Y:S01]  /*1ad0*/  FSEL R6, R6, R63, P5 ;  /* 0x0000003f06067208 */ /* 0x000fe20002800000 */
[----:B--2---:R-:W-:-:S03]  /*1ae0*/  FFMA R19, R5, R7, R46 ;  /* 0x0000000705137223 */ /* 0x004fc6000000002e */
[----:B------:R-:W2:Y:S01]  /*1af0*/  MUFU.RCP R9, R9 ;  /* 0x0000000900097308 */ /* 0x000ea20000001000 */
[----:B------:R-:W-:Y:S01]  /*1b00*/  @!P4 FMUL R6, R6, 16777216 ;  /* 0x4b8000000606c820 */ /* 0x000fe20000400000 */
[----:B-1----:R-:W-:-:S04]  /*1b10*/  FADD R56, R53, -R15 ;  /* 0x8000000f35387221 */ /* 0x002fc80000000000 */
[----:B------:R-:W-:Y:S01]  /*1b20*/  FFMA R56, R4, R56, R33 ;  /* 0x0000003804387223 */ /* 0x000fe20000000021 */
[----:B---3--:R-:W-:-:S04]  /*1b30*/  FFMA R22, R22, R6, R49 ;  /* 0x0000000616167223 */ /* 0x008fc80000000031 */
[----:B------:R-:W-:Y:S01]  /*1b40*/  FADD R5, R10, -R22 ;  /* 0x800000160a057221 */ /* 0x000fe20000000000 */
[----:B--2---:R-:W-:-:S03]  /*1b50*/  FFMA R21, R9, R21, R48 ;  /* 0x0000001509157223 */ /* 0x004fc60000000030 */
[----:B------:R-:W-:Y:S01]  /*1b60*/  FFMA R63, R63, R5, R40 ;  /* 0x000000053f3f7223 */ /* 0x000fe20000000028 */
[----:B------:R-:W-:-:S04]  /*1b70*/  FADD R5, R51, -R21 ;  /* 0x8000001533057221 */ /* 0x000fc80000000000 */
        /* <DEDUP_REMOVED lines=10> */
[----:B------:R-:W-:-:S07]  /*1c20*/  FFMA R23, R23, R5, R34 ;  /* 0x0000000517177223 */ /* 0x000fce0000000022 */
.L_x_0:
[----:B------:R-:W-:Y:S01]  /*1c30*/  F2FP.BF16.F32.PACK_AB R5, R50, R55 ;  /* 0x000000373205723e */ /* 0x000fe200000010ff */
[----:B------:R-:W-:Y:S01]  /*1c40*/  UIADD3 UR4, UP0, UR4, 0x400, URZ ;  /* 0x0000040004047890 */ /* 0x000fe2000ff1e03f */
[----:B------:R-:W-:Y:S01]  /*1c50*/  IADD3 R50, R0, R41, RZ ;  /* 0x0000002900327210 */ /* 0x000fe20007ffe0ff */
[----:B------:R-:W-:Y:S01]  /*1c60*/  VIADD R41, R41, 0x200 ;  /* 0x0000020029297836 */ /* 0x000fe20000000000 */
[----:B------:R-:W-:Y:S01]  /*1c70*/  F2FP.BF16.F32.PACK_AB R4, R52, R53 ;  /* 0x000000353404723e */ /* 0x000fe200000010ff */
[----:B------:R-:W-:Y:S01]  /*1c80*/  UIADD3.X UR5, URZ, UR5, URZ, UP0, !UPT ;  /* 0x000000053f057290 */ /* 0x000fe200087fe43f */
[----:B------:R-:W-:Y:S02]  /*1c90*/  SHF.R.S32.HI R7, RZ, 0x1f, R50 ;  /* 0x0000001fff077819 */ /* 0x000fe40000011432 */
[----:B------:R-:W-:Y:S02]  /*1ca0*/  LEA R8, P4, R50, UR8, 0x1 ;  /* 0x0000000832087c11 */ /* 0x000fe4000f8808ff */
[----:B------:R-:W-:-:S02]  /*1cb0*/  F2FP.BF16.F32.PACK_AB R6, R54, R57 ;  /* 0x000000393606723e */ /* 0x000fc400000010ff */
[----:B------:R-:W-:Y:S02]  /*1cc0*/  LEA.HI.X R9, R50, UR9, R7, 0x1, P4 ;  /* 0x0000000932097c11 */ /* 0x000fe4000a0f0c07 */
[----:B------:R-:W-:Y:S02]  /*1cd0*/  ISETP.GE.U32.AND P4, PT, R41, 0xc00, PT ;  /* 0x00000c002900780c */ /* 0x000fe40003f86070 */
[----:B------:R-:W-:Y:S02]  /*1ce0*/  F2FP.BF16.F32.PACK_AB R7, R10, R51 ;  /* 0x000000330a07723e */ /* 0x000fe400000010ff */
[----:B------:R-:W-:Y:S02]  /*1cf0*/  FSEL R42, R15, R42, !P1 ;  /* 0x0000002a0f2a7208 */ /* 0x000fe40004800000 */
[----:B------:R-:W-:Y:S01]  /*1d00*/  FSEL R43, R16, R43, !P1 ;  /* 0x0000002b102b7208 */ /* 0x000fe20004800000 */
[----:B------:R1:W-:Y:S01]  /*1d10*/  @!P1 STG.E.128 desc[UR6][R8.64], R4 ;  /* 0x0000000408009986 */ /* 0x0003e2000c101d06 */
[----:B------:R-:W-:-:S02]  /*1d20*/  FSEL R44, R17, R44, !P1 ;  /* 0x0000002c112c7208 */ /* 0x000fc40004800000 */
[----:B------:R-:W-:Y:S02]  /*1d30*/  FSEL R45, R18, R45, !P1 ;  /* 0x0000002d122d7208 */ /* 0x000fe40004800000 */
[----:B------:R-:W-:Y:S02]  /*1d40*/  FSEL R46, R19, R46, !P1 ;  /* 0x0000002e132e7208 */ /* 0x000fe40004800000 */
[----:B------:R-:W-:Y:S02]  /*1d50*/  FSEL R47, R20, R47, !P1 ;  /* 0x0000002f142f7208 */ /* 0x000fe40004800000 */
[----:B------:R-:W-:Y:S02]  /*1d60*/  FSEL R48, R21, R48, !P1 ;  /* 0x0000003015307208 */ /* 0x000fe40004800000 */
[----:B------:R-:W-:Y:S02]  /*1d70*/  FSEL R49, R22, R49, !P1 ;  /* 0x0000003116317208 */ /* 0x000fe40004800000 */
        /* <DEDUP_REMOVED lines=15> */
[----:B------:R-:W-:Y:S01]  /*1e70*/  FSEL R32, R77, R32, !P1 ;  /* 0x000000204d207208 */ /* 0x000fe20004800000 */
[----:B-1----:R-:W-:Y:S06]  /*1e80*/  @!P4 BRA `(.L_x_1) ;  /* 0xffffffe4003cc947 */ /* 0x002fec000383ffff */
[----:B------:R-:W-:Y:S01]  /*1e90*/  FADD R6, R25, R26 ;  /* 0x0000001a19067221 */ /* 0x000fe20000000000 */
[----:B------:R-:W-:Y:S01]  /*1ea0*/  FMUL R7, R26, 0.25 ;  /* 0x3e8000001a077820 */ /* 0x000fe20000400000 */
[----:B------:R-:W-:Y:S01]  /*1eb0*/  FMUL R12, R27, 0.25 ;  /* 0x3e8000001b0c7820 */ /* 0x000fe20000400000 */
[----:B------:R-:W-:Y:S01]  /*1ec0*/  FMUL R9, R28, 0.25 ;  /* 0x3e8000001c097820 */ /* 0x000fe20000400000 */
[C---:B------:R-:W-:Y:S01]  /*1ed0*/  FMUL R5, R6.reuse, 0.25 ;  /* 0x3e80000006057820 */ /* 0x040fe20000400000 */
[----:B------:R-:W-:Y:S01]  /*1ee0*/  FSETP.GT.AND P0, PT, |R6|, 8.50705917302346158658e+37, PT ;  /* 0x7e8000000600780b */ /* 0x000fe20003f04200 */
[----:B------:R-:W-:Y:S01]  /*1ef0*/  FADD R43, -R42, R43 ;  /* 0x0000002b2a2b7221 */ /* 0x000fe20000000100 */
[C---:B------:R-:W-:Y:S01]  /*1f00*/  FSETP.GEU.AND P4, PT, |R6|.reuse, 1.175494350822287508e-38, PT ;  /* 0x008000000600780b */ /* 0x040fe20003f8e200 */
[----:B------:R-:W-:Y:S01]  /*1f10*/  FMUL R16, R29, 0.25 ;  /* 0x3e8000001d107820 */ /* 0x000fe20000400000 */
[----:B------:R-:W-:Y:S01]  /*1f20*/  FSEL R26, R7, R26, P0 ;  /* 0x0000001a071a7208 */ /* 0x000fe20000000000 */
[----:B------:R-:W-:Y:S01]  /*1f30*/  FADD R7, R27, R6 ;  /* 0x000000061b077221 */ /* 0x000fe20000000000 */
[----:B------:R-:W-:Y:S01]  /*1f40*/  FSEL R5, R5, R6, P0 ;  /* 0x0000000605057208 */ /* 0x000fe20000000000 */
[----:B------:R-:W-:Y:S01]  /*1f50*/  FMUL R8, R43, R43 ;  /* 0x0000002b2b087220 */ /* 0x000fe20000400000 */
[----:B------:R-:W-:Y:S01]  /*1f60*/  FSETP.NEU.AND P5, PT, R6, RZ, PT ;  /* 0x000000ff0600720b */ /* 0x000fe20003fad000 */
[C---:B------:R-:W-:Y:S01]  /*1f70*/  FMUL R10, R7.reuse, 0.25 ;  /* 0x3e800000070a7820 */ /* 0x040fe20000400000 */
[C---:B------:R-:W-:Y:S01]  /*1f80*/  FSETP.GEU.AND P0, PT, |R7|.reuse, 1.175494350822287508e-38, PT ;  /* 0x008000000700780b */ /* 0x040fe20003f0e200 */
[----:B------:R-:W-:Y:S01]  /*1f90*/  FADD R14, R28, R7 ;  /* 0x000000071c0e7221 */ /* 0x000fe20000000000 */
[----:B------:R-:W-:Y:S01]  /*1fa0*/  FSETP.GT.AND P2, PT, |R7|, 8.50705917302346158658e+37, PT ;  /* 0x7e8000000700780b */ /* 0x000fe20003f44200 */
[----:B------:R-:W-:Y:S01]  /*1fb0*/  FADD R34, R33, R34 ;  /* 0x0000002221227221 */ /* 0x000fe20000000000 */
[----:B------:R-:W-:Y:S01]  /*1fc0*/  FMUL R8, R25, R8 ;  /* 0x0000000819087220 */ /* 0x000fe20000400000 */
[----:B------:R-:W-:Y:S01]  /*1fd0*/  @!P4 FMUL R5, R5, 16777216 ;  /* 0x4b8000000505c820 */ /* 0x000fe20000400000 */
[----:B------:R-:W-:Y:S01]  /*1fe0*/  FSEL R10, R10, R7, P2 ;  /* 0x000000070a0a7208 */ /* 0x000fe20001000000 */
[----:B------:R-:W-:Y:S01]  /*1ff0*/  @!P4 FMUL R26, R26, 16777216 ;  /* 0x4b8000001a1ac820 */ /* 0x000fe20000400000 */
[----:B------:R-:W-:Y:S01]  /*2000*/  FSETP.GT.AND P3, PT, |R14|, 8.50705917302346158658e+37, PT ;  /* 0x7e8000000e00780b */ /* 0x000fe20003f64200 */
[----:B------:R-:W-:Y:S01]  /*2010*/  FADD R11, R29, R14 ;  /* 0x0000000e1d0b7221 */ /* 0x000fe20000000000 */
[----:B------:R-:W-:Y:S01]  /*2020*/  FSEL R27, R12, R27, P2 ;  /* 0x0000001b0c1b7208 */ /* 0x000fe20001000000 */
[----:B------:R-:W1:Y:S01]  /*2030*/  MUFU.RCP R5, R5 ;  /* 0x0000000500057308 */ /* 0x000e620000001000 */
[----:B------:R-:W-:Y:S01]  /*2040*/  FSETP.GEU.AND P2, PT, |R14|, 1.175494350822287508e-38, PT ;  /* 0x008000000e00780b */ /* 0x000fe20003f4e200 */
[----:B------:R-:W-:Y:S01]  /*2050*/  @!P0 FMUL R10, R10, 16777216 ;  /* 0x4b8000000a0a8820 */ /* 0x000fe20000400000 */
[----:B------:R-:W-:Y:S01]  /*2060*/  FSEL R28, R9, R28, P3 ;  /* 0x0000001c091c7208 */ /* 0x000fe20001800000 */
[----:B------:R-:W-:Y:S01]  /*2070*/  FMUL R9, R14, 0.25 ;  /* 0x3e8000000e097820 */ /* 0x000fe20000400000 */
[----:B------:R-:W-:Y:S01]  /*2080*/  @!P0 FMUL R27, R27, 16777216 ;  /* 0x4b8000001b1b8820 */ /* 0x000fe20000400000 */
[----:B------:R-:W-:Y:S01]  /*2090*/  FMUL R12, R11, 0.25 ;  /* 0x3e8000000b0c7820 */ /* 0x000fe20000400000 */
[C---:B------:R-:W-:Y:S01]  /*20a0*/  FADD R18, R30.reuse, R11 ;  /* 0x0000000b1e127221 */ /* 0x040fe20000000000 */
[----:B------:R-:W2:Y:S01]  /*20b0*/  MUFU.RCP R10, R10 ;  /* 0x0000000a000a7308 */ /* 0x000ea20000001000 */
[----:B------:R-:W-:Y:S01]  /*20c0*/  FSEL R9, R9, R14, P3 ;  /* 0x0000000e09097208 */ /* 0x000fe20001800000 */
[----:B------:R-:W-:Y:S01]  /*20d0*/  FMUL R15, R30, 0.25 ;  /* 0x3e8000001e0f7820 */ /* 0x000fe20000400000 */
[C---:B------:R-:W-:Y:S01]  /*20e0*/  FSETP.GEU.AND P3, PT, |R11|.reuse, 1.175494350822287508e-38, PT ;  /* 0x008000000b00780b */ /* 0x040fe20003f6e200 */
[----:B------:R-:W-:Y:S01]  /*20f0*/  FMUL R13, R18, 0.25 ;  /* 0x3e800000120d7820 */ /* 0x000fe20000400000 */
[----:B------:R-:W-:Y:S01]  /*2100*/  FSETP.GT.AND P4, PT, |R11|, 8.50705917302346158658e+37, PT ;  /* 0x7e8000000b00780b */ /* 0x000fe20003f84200 */
[----:B------:R-:W-:Y:S01]  /*2110*/  @!P2 FMUL R9, R9, 16777216 ;  /* 0x4b8000000909a820 */ /* 0x000fe20000400000 */
[----:B-1----:R-:W-:Y:S01]  /*2120*/  FMUL R5, R5, R26 ;  /* 0x0000001a05057220 */ /* 0x002fe20000400000 */
[----:B------:R-:W-:Y:S01]  /*2130*/  @!P2 FMUL R28, R28, 16777216 ;  /* 0x4b8000001c1ca820 */ /* 0x000fe20000400000 */
[----:B------:R-:W-:Y:S01]  /*2140*/  FSETP.NEU.AND P2, PT, R7, RZ, PT ;  /* 0x000000ff0700720b */ /* 0x000fe20003f4d000 */
[----:B------:R-:W-:Y:S01]  /*2150*/  FMUL R17, R32, 0.25 ;  /* 0x3e80000020117820 */ /* 0x000fe20000400000 */
[----:B------:R-:W-:Y:S01]  /*2160*/  FSEL R29, R16, R29, P4 ;  /* 0x0000001d101d7208 */ /* 0x000fe20002000000 */
[----:B------:R-:W1:Y:S01]  /*2170*/  MUFU.RCP R9, R9 ;  /* 0x0000000900097308 */ /* 0x000e620000001000 */
[----:B------:R-:W-:Y:S01]  /*2180*/  FSEL R5, R5, RZ, P5 ;  /* 0x000000ff05057208 */ /* 0x000fe20002800000 */
[----:B------:R-:W-:Y:S01]  /*2190*/  FMUL R16, R31, 0.25 ;  /* 0x3e8000001f107820 */ /* 0x000fe20000400000 */
[----:B--2---:R-:W-:Y:S01]  /*21a0*/  FMUL R10, R10, R27 ;  /* 0x0000001b0a0a7220 */ /* 0x004fe20000400000 */
[----:B------:R-:W-:Y:S01]  /*21b0*/  FSEL R12, R12, R11, P4 ;  /* 0x0000000b0c0c7208 */ /* 0x000fe20002000000 */
[----:B------:R-:W-:Y:S01]  /*21c0*/  @!P3 FMUL R29, R29, 16777216 ;  /* 0x4b8000001d1db820 */ /* 0x000fe20000400000 */
[----:B------:R-:W-:Y:S01]  /*21d0*/  FFMA R43, R43, R5, R42 ;  /* 0x000000052b2b7223 */ /* 0x000fe2000000002a */
[----:B------:R-:W-:Y:S01]  /*21e0*/  FSETP.GT.AND P0, PT, |R18|, 8.50705917302346158658e+37, PT ;  /* 0x7e8000001200780b */ /* 0x000fe20003f04200 */
[----:B------:R-:W-:Y:S01]  /*21f0*/  FFMA R8, R5, R8, R34 ;  /* 0x0000000805087223 */ /* 0x000fe20000000022 */
[----:B------:R-:W-:Y:S01]  /*2200*/  FSEL R10, R10, RZ, P2 ;  /* 0x000000ff0a0a7208 */ /* 0x000fe20001000000 */
[--C-:B------:R-:W-:Y:S01]  /*2210*/  FADD R44, R44, -R43.reuse ;  /* 0x8000002b2c2c7221 */ /* 0x100fe20000000000 */
[----:B------:R-:W-:Y:S01]  /*2220*/  FSETP.GEU.AND P4, PT, |R18|, 1.175494350822287508e-38, PT ;  /* 0x008000001200780b */ /* 0x000fe20003f8e200 */
[----:B------:R-:W-:Y:S01]  /*2230*/  @!P3 FMUL R12, R12, 16777216 ;  /* 0x4b8000000c0cb820 */ /* 0x000fe20000400000 */
[----:B------:R-:W-:Y:S01]  /*2240*/  FSEL R30, R15, R30, P0 ;  /* 0x0000001e0f1e7208 */ /* 0x000fe20000000000 */
[C---:B------:R-:W-:Y:S01]  /*2250*/  FMUL R5, R44.reuse, R44 ;  /* 0x0000002c2c057220 */ /* 0x040fe20000400000 */
[----:B------:R-:W-:Y:S01]  /*2260*/  FADD R15, R31, R18 ;  /* 0x000000121f0f7221 */ /* 0x000fe20000000000 */
[----:B------:R-:W-:Y:S01]  /*2270*/  FFMA R44, R44, R10, R43 ;  /* 0x0000000a2c2c7223 */ /* 0x000fe2000000002b */
[----:B------:R-:W-:Y:S01]  /*2280*/  FADD R35, R35, R8 ;  /* 0x0000000823237221 */ /* 0x000fe20000000000 */
[----:B------:R-:W-:Y:S01]  /*2290*/  FMUL R5, R6, R5 ;  /* 0x0000000506057220 */ /* 0x000fe20000400000 */
[----:B------:R-:W-:Y:S01]  /*22a0*/  FSEL R13, R13, R18, P0 ;  /* 0x000000120d0d7208 */ /* 0x000fe20000000000 */
[--C-:B------:R-:W-:Y:S01]  /*22b0*/  FADD R45, R45, -R44.reuse ;  /* 0x8000002c2d2d7221 */ /* 0x100fe20000000000 */
[C---:B------:R-:W-:Y:S01]  /*22c0*/  FSETP.GEU.AND P3, PT, |R15|.reuse, 1.175494350822287508e-38, PT ;  /* 0x008000000f00780b */ /* 0x040fe20003f6e200 */
[----:B------:R-:W2:Y:S01]  /*22d0*/  MUFU.RCP R12, R12 ;  /* 0x0000000c000c7308 */ /* 0x000ea20000001000 */
[----:B------:R-:W-:Y:S01]  /*22e0*/  FFMA R5, R10, R5, R35 ;  /* 0x000000050a057223 */ /* 0x000fe20000000023 */
[----:B------:R-:W-:Y:S01]  /*22f0*/  FMUL R8, R15, 0.25 ;  /* 0x3e8000000f087820 */ /* 0x000fe20000400000 */
[----:B------:R-:W-:Y:S01]  /*2300*/  FMUL R6, R45, R45 ;  /* 0x0000002d2d067220 */ /* 0x000fe20000400000 */
[----:B------:R-:W-:Y:S01]  /*2310*/  FADD R10, R32, R15 ;  /* 0x0000000f200a7221 */ /* 0x000fe20000000000 */
[----:B------:R-:W-:Y:S01]  /*2320*/  @!P4 FMUL R13, R13, 16777216 ;  /* 0x4b8000000d0dc820 */ /* 0x000fe20000400000 */
[----:B------:R-:W-:Y:S01]  /*2330*/  FSETP.GT.AND P0, PT, |R15|, 8.50705917302346158658e+37, PT ;  /* 0x7e8000000f00780b */ /* 0x000fe20003f04200 */
[----:B-1----:R-:W-:Y:S01]  /*2340*/  FMUL R9, R9, R28 ;  /* 0x0000001c09097220 */ /* 0x002fe20000400000 */
[----:B------:R-:W-:Y:S01]  /*2350*/  FSETP.NEU.AND P2, PT, R14, RZ, PT ;  /* 0x000000ff0e00720b */ /* 0x000fe20003f4d000 */
[----:B------:R-:W-:Y:S01]  /*2360*/  @!P4 FMUL R30, R30, 16777216 ;  /* 0x4b8000001e1ec820 */ /* 0x000fe20000400000 */
[----:B------:R-:W-:Y:S01]  /*2370*/  FMUL R6, R7, R6 ;  /* 0x0000000607067220 */ /* 0x000fe20000400000 */
[----:B------:R-:W-:Y:S01]  /*2380*/  FSEL R7, R8, R15, P0 ;  /* 0x0000000f08077208 */ /* 0x000fe20000000000 */
[----:B------:R-:W1:Y:S01]  /*2390*/  MUFU.RCP R13, R13 ;  /* 0x0000000d000d7308 */ /* 0x000e620000001000 */
[----:B------:R-:W-:Y:S01]  /*23a0*/  FSETP.GEU.AND P4, PT, |R10|, 1.175494350822287508e-38, PT ;  /* 0x008000000a00780b */ /* 0x000fe20003f8e200 */
[----:B------:R-:W-:Y:S01]  /*23b0*/  FADD R36, R36, R5 ;  /* 0x0000000524247221 */ /* 0x000fe20000000000 */
[----:B------:R-:W-:Y:S01]  /*23c0*/  FSEL R9, R9, RZ, P2 ;  /* 0x000000ff09097208 */ /* 0x000fe20001000000 */
[----:B------:R-:W-:Y:S01]  /*23d0*/  FMUL R5, R10, 0.25 ;  /* 0x3e8000000a057820 */ /* 0x000fe20000400000 */
[----:B------:R-:W-:Y:S01]  /*23e0*/  FSEL R16, R16, R31, P0 ;  /* 0x0000001f10107208 */ /* 0x000fe20000000000 */
[----:B------:R-:W-:Y:S01]  /*23f0*/  @!P3 FMUL R7, R7, 16777216 ;  /* 0x4b8000000707b820 */ /* 0x000fe20000400000 */
[----:B------:R-:W-:Y:S01]  /*2400*/  FSETP.GT.AND P0, PT, |R10|, 8.50705917302346158658e+37, PT ;  /* 0x7e8000000a00780b */ /* 0x000fe20003f04200 */
[----:B------:R-:W-:Y:S01]  /*2410*/  FFMA R45, R45, R9, R44 ;  /* 0x000000092d2d7223 */ /* 0x000fe2000000002c */
[----:B------:R-:W-:Y:S01]  /*2420*/  FFMA R6, R9, R6, R36 ;  /* 0x0000000609067223 */ /* 0x000fe20000000024 */
[----:B------:R-:W3:Y:S01]  /*2430*/  SHFL.BFLY PT, R19, R10, 0x10, 0x1f ;  /* 0x0e001f000a137f89 */ /* 0x000ee200000e0000 */
[----:B------:R-:W-:Y:S01]  /*2440*/  FSEL R9, R5, R10, P0 ;  /* 0x0000000a05097208 */ /* 0x000fe20000000000 */
[----:B--2---:R-:W-:Y:S01]  /*2450*/  FMUL R12, R12, R29 ;  /* 0x0000001d0c0c7220 */ /* 0x004fe20000400000 */
[----:B------:R-:W-:Y:S01]  /*2460*/  FSETP.NEU.AND P2, PT, R11, RZ, PT ;  /* 0x000000ff0b00720b */ /* 0x000fe20003f4d000 */
[----:B------:R-:W2:Y:S01]  /*2470*/  MUFU.RCP R7, R7 ;  /* 0x0000000700077308 */ /* 0x000ea20000001000 */
[--C-:B------:R-:W-:Y:S01]  /*2480*/  FADD R46, R46, -R45.reuse ;  /* 0x8000002d2e2e7221 */ /* 0x100fe20000000000 */
[----:B------:R-:W-:Y:S01]  /*2490*/  @!P4 FMUL R9, R9, 16777216 ;  /* 0x4b8000000909c820 */ /* 0x000fe20000400000 */
[----:B------:R-:W-:Y:S01]  /*24a0*/  FSEL R12, R12, RZ, P2 ;  /* 0x000000ff0c0c7208 */ /* 0x000fe20001000000 */
[----:B-1----:R-:W-:Y:S01]  /*24b0*/  FMUL R13, R13, R30 ;  /* 0x0000001e0d0d7220 */ /* 0x002fe20000400000 */
[----:B------:R-:W-:Y:S01]  /*24c0*/  FSETP.NEU.AND P2, PT, R18, RZ, PT ;  /* 0x000000ff1200720b */ /* 0x000fe20003f4d000 */
[----:B------:R-:W-:Y:S01]  /*24d0*/  FMUL R5, R46, R46 ;  /* 0x0000002e2e057220 */ /* 0x000fe20000400000 */
[----:B------:R-:W-:Y:S01]  /*24e0*/  @!P3 FMUL R16, R16, 16777216 ;  /* 0x4b8000001010b820 */ /* 0x000fe20000400000 */
[----:B------:R-:W-:Y:S01]  /*24f0*/  FFMA R8, R46, R12, R45 ;  /* 0x0000000c2e087223 */ /* 0x000fe2000000002d */
[----:B------:R-:W1:Y:S01]  /*2500*/  MUFU.RCP R9, R9 ;  /* 0x0000000900097308 */ /* 0x000e620000001000 */
[----:B------:R-:W-:Y:S01]  /*2510*/  FSEL R13, R13, RZ, P2 ;  /* 0x000000ff0d0d7208 */ /* 0x000fe20001000000 */
[----:B------:R-:W-:Y:S01]  /*2520*/  FADD R37, R37, R6 ;  /* 0x0000000625257221 */ /* 0x000fe20000000000 */
[----:B------:R-:W-:Y:S01]  /*2530*/  FMUL R5, R14, R5 ;  /* 0x000000050e057220 */ /* 0x000fe20000400000 */
[--C-:B------:R-:W-:Y:S01]  /*2540*/  FADD R47, R47, -R8.reuse ;  /* 0x800000082f2f7221 */ /* 0x100fe20000000000 */
[----:B------:R-:W-:Y:S01]  /*2550*/  FSEL R32, R17, R32, P0 ;  /* 0x0000002011207208 */ /* 0x000fe20000000000 */
[----:B--2---:R-:W-:Y:S01]  /*2560*/  FMUL R16, R7, R16 ;  /* 0x0000001007107220 */ /* 0x004fe20000400000 */
[----:B------:R-:W-:Y:S01]  /*2570*/  FFMA R5, R12, R5, R37 ;  /* 0x000000050c057223 */ /* 0x000fe20000000025 */
[C---:B------:R-:W-:Y:S01]  /*2580*/  FFMA R7, R47.reuse, R13, R8 ;  /* 0x0000000d2f077223 */ /* 0x040fe20000000008 */
[----:B------:R-:W-:Y:S01]  /*2590*/  FMUL R6, R47, R47 ;  /* 0x0000002f2f067220 */ /* 0x000fe20000400000 */
[----:B------:R-:W-:Y:S01]  /*25a0*/  FSETP.NEU.AND P0, PT, R15, RZ, PT ;  /* 0x000000ff0f00720b */ /* 0x000fe20003f0d000 */
[----:B------:R-:W-:Y:S01]  /*25b0*/  @!P4 FMUL R32, R32, 16777216 ;  /* 0x4b8000002020c820 */ /* 0x000fe20000400000 */
[----:B------:R-:W-:Y:S01]  /*25c0*/  FADD R38, R38, R5 ;  /* 0x0000000526267221 */ /* 0x000fe20000000000 */
[----:B------:R-:W-:Y:S01]  /*25d0*/  FMUL R6, R11, R6 ;  /* 0x000000060b067220 */ /* 0x000fe20000400000 */
[----:B------:R-:W-:Y:S01]  /*25e0*/  FADD R48, R48, -R7 ;  /* 0x8000000730307221 */ /* 0x000fe20000000000 */
[----:B------:R-:W-:Y:S01]  /*25f0*/  FSEL R16, R16, RZ, P0 ;  /* 0x000000ff10107208 */ /* 0x000fe20000000000 */
[----:B---3--:R-:W-:Y:S01]  /*2600*/  FADD R8, R10, R19 ;  /* 0x000000130a087221 */ /* 0x008fe20000000000 */
[----:B-1----:R-:W-:Y:S01]  /*2610*/  FMUL R9, R9, R32 ;  /* 0x0000002009097220 */ /* 0x002fe20000400000 */
[----:B------:R-:W-:Y:S01]  /*2620*/  FFMA R6, R13, R6, R38 ;  /* 0x000000060d067223 */ /* 0x000fe20000000026 */
[----:B------:R-:W-:Y:S01]  /*2630*/  FMUL R5, R48, R48 ;  /* 0x0000003030057220 */ /* 0x000fe20000400000 */
[----:B------:R-:W-:Y:S01]  /*2640*/  FSETP.NEU.AND P2, PT, R10, RZ, PT ;  /* 0x000000ff0a00720b */ /* 0x000fe20003f4d000 */
[----:B------:R-:W-:Y:S01]  /*2650*/  FFMA R48, R48, R16, R7 ;  /* 0x0000001030307223 */ /* 0x000fe20000000007 */
[----:B------:R-:W-:Y:S01]  /*2660*/  FSETP.GEU.AND P3, PT, |R8|, 1.175494350822287508e-38, PT ;  /* 0x008000000800780b */ /* 0x000fe20003f6e200 */
[----:B------:R-:W-:Y:S01]  /*2670*/  FADD R39, R39, R6 ;  /* 0x0000000627277221 */ /* 0x000fe20000000000 */
[----:B------:R-:W-:Y:S01]  /*2680*/  FMUL R5, R18, R5 ;  /* 0x0000000512057220 */ /* 0x000fe20000400000 */
[C---:B------:R-:W-:Y:S01]  /*2690*/  FMUL R7, R8.reuse, 0.25 ;  /* 0x3e80000008077820 */ /* 0x040fe20000400000 */
[----:B------:R-:W-:Y:S01]  /*26a0*/  FSEL R9, R9, RZ, P2 ;  /* 0x000000ff09097208 */ /* 0x000fe20001000000 */
[--C-:B------:R-:W-:Y:S01]  /*26b0*/  FADD R49, R49, -R48.reuse ;  /* 0x8000003031317221 */ /* 0x100fe20000000000 */
[----:B------:R-:W-:Y:S01]  /*26c0*/  FSETP.GT.AND P0, PT, |R8|, 8.50705917302346158658e+37, PT ;  /* 0x7e8000000800780b */ /* 0x000fe20003f04200 */
[----:B------:R-:W1:Y:S01]  /*26d0*/  SHFL.BFLY PT, R13, R8, 0x8, 0x1f ;  /* 0x0d001f00080d7f89 */ /* 0x000e6200000e0000 */
[----:B------:R-:W-:Y:S01]  /*26e0*/  FFMA R5, R16, R5, R39 ;  /* 0x0000000510057223 */ /* 0x000fe20000000027 */
[----:B------:R-:W-:Y:S01]  /*26f0*/  FMUL R6, R49, R49 ;  /* 0x0000003131067220 */ /* 0x000fe20000400000 */
[----:B------:R-:W-:Y:S01]  /*2700*/  FSEL R11, R7, R8, P0 ;  /* 0x00000008070b7208 */ /* 0x000fe20000000000 */
[----:B------:R-:W-:Y:S01]  /*2710*/  FFMA R48, R49, R9, R48 ;  /* 0x0000000931307223 */ /* 0x000fe20000000030 */
[----:B------:R-:W-:Y:S01]  /*2720*/  FADD R40, R40, R5 ;  /* 0x0000000528287221 */ /* 0x000fe20000000000 */
[----:B------:R-:W-:Y:S01]  /*2730*/  FMUL R6, R15, R6 ;  /* 0x000000060f067220 */ /* 0x000fe20000400000 */
[----:B------:R-:W-:Y:S01]  /*2740*/  FSETP.NEU.AND P2, PT, R8, RZ, PT ;  /* 0x000000ff0800720b */ /* 0x000fe20003f4d000 */
[----:B------:R-:W-:Y:S01]  /*2750*/  @!P3 FMUL R11, R11, 16777216 ;  /* 0x4b8000000b0bb820 */ /* 0x000fe20000400000 */
[----:B------:R-:W2:Y:S01]  /*2760*/  SHFL.BFLY PT, R5, R48, 0x10, 0x1f ;  /* 0x0e001f0030057f89 */ /* 0x000ea200000e0000 */
[----:B------:R-:W-:Y:S01]  /*2770*/  FFMA R6, R9, R6, R40 ;  /* 0x0000000609067223 */ /* 0x000fe20000000028 */
[----:B------:R-:W3:Y:S01]  /*2780*/  S2UR UR5, SR_CgaCtaId ;  /* 0x00000000000579c3 */ /* 0x000ee20000008800 */
[----:B------:R-:W4:Y:S01]  /*2790*/  MUFU.RCP R12, R11 ;  /* 0x0000000b000c7308 */ /* 0x000f220000001000 */
[----:B------:R-:W-:Y:S01]  /*27a0*/  @P0 FMUL R19, R19, 0.25 ;  /* 0x3e80000013130820 */ /* 0x000fe20000400000 */
[----:B------:R-:W5:Y:S01]  /*27b0*/  S2R R17, SR_TID.X ;  /* 0x0000000000117919 */ /* 0x000f620000002100 */
[----:B------:R-:W-:-:S02]  /*27c0*/  UMOV UR4, 0x400 ;  /* 0x0000040000047882 */ /* 0x000fc40000000000 */
[----:B------:R-:W-:Y:S01]  /*27d0*/  @!P3 FMUL R19, R19, 16777216 ;  /* 0x4b8000001313b820 */ /* 0x000fe20000400000 */
[----:B------:R-:W5:Y:S01]  /*27e0*/  SHFL.BFLY PT, R7, R6, 0x10, 0x1f ;  /* 0x0e001f0006077f89 */ /* 0x000f6200000e0000 */
[----:B-1----:R-:W-:Y:S02]  /*27f0*/  FADD R14, R8, R13 ;  /* 0x0000000d080e7221 */ /* 0x002fe40000000000 */
[----:B----4-:R-:W-:Y:S02]  /*2800*/  FMUL R12, R12, R19 ;  /* 0x000000130c0c7220 */ /* 0x010fe40000400000 */
[C---:B------:R-:W-:Y:S01]  /*2810*/  FMUL R9, R14.reuse, 0.25 ;  /* 0x3e8000000e097820 */ /* 0x040fe20000400000 */
[C---:B------:R-:W-:Y:S01]  /*2820*/  FSETP.GEU.AND P3, PT, |R14|.reuse, 1.175494350822287508e-38, PT ;  /* 0x008000000e00780b */ /* 0x040fe20003f6e200 */
[----:B------:R-:W1:Y:S01]  /*2830*/  SHFL.BFLY PT, R15, R14, 0x4, 0x1f ;  /* 0x0c801f000e0f7f89 */ /* 0x000e6200000e0000 */
[----:B------:R-:W-:Y:S01]  /*2840*/  FSETP.GT.AND P0, PT, |R14|, 8.50705917302346158658e+37, PT ;  /* 0x7e8000000e00780b */ /* 0x000fe20003f04200 */
[----:B--2---:R-:W-:Y:S01]  /*2850*/  FADD R5, -R48, R5 ;  /* 0x0000000530057221 */ /* 0x004fe20000000100 */
[----:B------:R-:W-:Y:S01]  /*2860*/  FSEL R12, R12, RZ, P2 ;  /* 0x000000ff0c0c7208 */ /* 0x000fe20001000000 */
[----:B---3--:R-:W-:Y:S01]  /*2870*/  UPRMT UR4, UR5, 0x654, UR4 ;  /* 0x0000065405047896 */ /* 0x008fe20008000004 */
[----:B------:R-:W-:Y:S01]  /*2880*/  FSEL R11, R9, R14, P0 ;  /* 0x0000000e090b7208 */ /* 0x000fe20000000000 */
[C---:B------:R-:W-:Y:S01]  /*2890*/  FMUL R9, R5.reuse, R5 ;  /* 0x0000000505097220 */ /* 0x040fe20000400000 */
[----:B------:R-:W-:Y:S01]  /*28a0*/  FSETP.NEU.AND P2, PT, R14, RZ, PT ;  /* 0x000000ff0e00720b */ /* 0x000fe20003f4d000 */
[----:B------:R-:W-:-:S02]  /*28b0*/  FFMA R5, R5, R12, R48 ;  /* 0x0000000c05057223 */ /* 0x000fc40000000030 */
[----:B------:R-:W-:Y:S01]  /*28c0*/  FMUL R9, R10, R9 ;  /* 0x000000090a097220 */ /* 0x000fe20000400000 */
[----:B0----5:R-:W-:Y:S01]  /*28d0*/  FADD R7, R6, R7 ;  /* 0x0000000706077221 */ /* 0x021fe20000000000 */
[----:B------:R-:W-:Y:S01]  /*28e0*/  @!P3 FMUL R11, R11, 16777216 ;  /* 0x4b8000000b0bb820 */ /* 0x000fe20000400000 */
[----:B------:R-:W0:Y:S01]  /*28f0*/  SHFL.BFLY PT, R6, R5, 0x8, 0x1f ;  /* 0x0d001f0005067f89 */ /* 0x000e2200000e0000 */
[----:B------:R-:W-:Y:S01]  /*2900*/  @P0 FMUL R13, R13, 0.25 ;  /* 0x3e8000000d0d0820 */ /* 0x000fe20000400000 */
[----:B------:R-:W-:Y:S01]  /*2910*/  FFMA R7, R12, R9, R7 ;  /* 0x000000090c077223 */ /* 0x000fe20000000007 */
[----:B------:R-:W-:Y:S01]  /*2920*/  SHF.R.U32.HI R19, RZ, 0x6, R17 ;  /* 0x00000006ff137819 */ /* 0x000fe20000011611 */
[----:B------:R-:W2:Y:S01]  /*2930*/  MUFU.RCP R12, R11 ;  /* 0x0000000b000c7308 */ /* 0x000ea20000001000 */
[----:B------:R-:W-:Y:S02]  /*2940*/  @!P3 FMUL R13, R13, 16777216 ;  /* 0x4b8000000d0db820 */ /* 0x000fe40000400000 */
[----:B------:R-:W3:Y:S01]  /*2950*/  SHFL.BFLY PT, R10, R7, 0x8, 0x1f ;  /* 0x0d001f00070a7f89 */ /* 0x000ee200000e0000 */
[----:B------:R-:W-:Y:S01]  /*2960*/  SGXT.U32 R19, R19, 0x3 ;  /* 0x000000031313781a */ /* 0x000fe20000000000 */
[----:B-1----:R-:W-:-:S04]  /*2970*/  FADD R16, R14, R15 ;  /* 0x0000000f0e107221 */ /* 0x002fc80000000000 */
[C---:B------:R-:W-:Y:S01]  /*2980*/  FMUL R9, R16.reuse, 0.25 ;  /* 0x3e80000010097820 */ /* 0x040fe20000400000 */
[C---:B------:R-:W-:Y:S02]  /*2990*/  FSETP.GEU.AND P3, PT, |R16|.reuse, 1.175494350822287508e-38, PT ;  /* 0x008000001000780b */ /* 0x040fe40003f6e200 */
[----:B------:R-:W-:Y:S01]  /*29a0*/  FSETP.GT.AND P0, PT, |R16|, 8.50705917302346158658e+37, PT ;  /* 0x7e8000001000780b */ /* 0x000fe20003f04200 */
[----:B--2---:R-:W-:Y:S02]  /*29b0*/  FMUL R12, R12, R13 ;  /* 0x0000000d0c0c7220 */ /* 0x004fe40000400000 */
[----:B------:R-:W1:Y:S01]  /*29c0*/  SHFL.BFLY PT, R13, R16, 0x2, 0x1f ;  /* 0x0c401f00100d7f89 */ /* 0x000e6200000e0000 */
[----:B------:R-:W-:Y:S02]  /*29d0*/  FSEL R11, R9, R16, P0 ;  /* 0x00000010090b7208 */ /* 0x000fe40000000000 */
[----:B------:R-:W-:Y:S01]  /*29e0*/  FSEL R12, R12, RZ, P2 ;  /* 0x000000ff0c0c7208 */ /* 0x000fe20001000000 */
[----:B0-----:R-:W-:Y:S01]  /*29f0*/  FADD R6, -R5, R6 ;  /* 0x0000000605067221 */ /* 0x001fe20000000100 */
[----:B------:R-:W-:-:S03]  /*2a00*/  FSETP.NEU.AND P2, PT, R16, RZ, PT ;  /* 0x000000ff1000720b */ /* 0x000fc60003f4d000 */
[----:B------:R-:W-:Y:S01]  /*2a10*/  @!P3 FMUL R11, R11, 16777216 ;  /* 0x4b8000000b0bb820 */ /* 0x000fe20000400000 */
[C---:B------:R-:W-:Y:S01]  /*2a20*/  FMUL R9, R6.reuse, R6 ;  /* 0x0000000606097220 */ /* 0x040fe20000400000 */
[----:B------:R-:W-:Y:S01]  /*2a30*/  FFMA R5, R6, R12, R5 ;  /* 0x0000000c06057223 */ /* 0x000fe20000000005 */
[----:B---3--:R-:W-:Y:S01]  /*2a40*/  FADD R7, R7, R10 ;  /* 0x0000000a07077221 */ /* 0x008fe20000000000 */
[----:B------:R-:W-:Y:S01]  /*2a50*/  @P0 FMUL R15, R15, 0.25 ;  /* 0x3e8000000f0f0820 */ /* 0x000fe20000400000 */
[----:B------:R-:W-:Y:S01]  /*2a60*/  FMUL R9, R8, R9 ;  /* 0x0000000908097220 */ /* 0x000fe20000400000 */
[----:B------:R-:W0:Y:S01]  /*2a70*/  MUFU.RCP R10, R11 ;  /* 0x0000000b000a7308 */ /* 0x000e220000001000 */
[----:B------:R-:W2:Y:S01]  /*2a80*/  SHFL.BFLY PT, R6, R5, 0x4, 0x1f ;  /* 0x0c801f0005067f89 */ /* 0x000ea200000e0000 */
[----:B------:R-:W-:Y:S01]  /*2a90*/  @!P3 FMUL R15, R15, 16777216 ;  /* 0x4b8000000f0fb820 */ /* 0x000fe20000400000 */
[----:B------:R-:W-:-:S05]  /*2aa0*/  FFMA R7, R12, R9, R7 ;  /* 0x000000090c077223 */ /* 0x000fca0000000007 */
[----:B------:R-:W3:Y:S01]  /*2ab0*/  SHFL.BFLY PT, R8, R7, 0x4, 0x1f ;  /* 0x0c801f0007087f89 */ /* 0x000ee200000e0000 */
[----:B-1----:R-:W-:Y:S01]  /*2ac0*/  FADD R12, R16, R13 ;  /* 0x0000000d100c7221 */ /* 0x002fe20000000000 */
[----:B0-----:R-:W-:-:S04]  /*2ad0*/  FMUL R10, R10, R15 ;  /* 0x0000000f0a0a7220 */ /* 0x001fc80000400000 */
[C---:B------:R-:W-:Y:S01]  /*2ae0*/  FSETP.GEU.AND P3, PT, |R12|.reuse, 1.175494350822287508e-38, PT ;  /* 0x008000000c00780b */ /* 0x040fe20003f6e200 */
[C---:B------:R-:W-:Y:S01]  /*2af0*/  FMUL R9, R12.reuse, 0.25 ;  /* 0x3e8000000c097820 */ /* 0x040fe20000400000 */
[----:B------:R-:W-:Y:S01]  /*2b00*/  FSETP.GT.AND P0, PT, |R12|, 8.50705917302346158658e+37, PT ;  /* 0x7e8000000c00780b */ /* 0x000fe20003f04200 */
[----:B------:R-:W0:Y:S01]  /*2b10*/  SHFL.BFLY PT, R15, R12, 0x1, 0x1f ;  /* 0x0c201f000c0f7f89 */ /* 0x000e2200000e0000 */
[----:B------:R-:W-:Y:S02]  /*2b20*/  FSEL R10, R10, RZ, P2 ;  /* 0x000000ff0a0a7208 */ /* 0x000fe40001000000 */
[----:B------:R-:W-:Y:S02]  /*2b30*/  FSEL R11, R9, R12, P0 ;  /* 0x0000000c090b7208 */ /* 0x000fe40000000000 */
[----:B------:R-:W-:Y:S01]  /*2b40*/  FSETP.NEU.AND P2, PT, R12, RZ, PT ;  /* 0x000000ff0c00720b */ /* 0x000fe20003f4d000 */
[----:B--2---:R-:W-:-:S04]  /*2b50*/  FADD R6, -R5, R6 ;  /* 0x0000000605067221 */ /* 0x004fc80000000100 */
[C---:B------:R-:W-:Y:S01]  /*2b60*/  FMUL R9, R6.reuse, R6 ;  /* 0x0000000606097220 */ /* 0x040fe20000400000 */
[----:B------:R-:W-:Y:S01]  /*2b70*/  FFMA R5, R6, R10, R5 ;  /* 0x0000000a06057223 */ /* 0x000fe20000000005 */
[----:B------:R-:W-:Y:S01]  /*2b80*/  @!P3 FMUL R11, R11, 16777216 ;  /* 0x4b8000000b0bb820 */ /* 0x000fe20000400000 */
[----:B---3--:R-:W-:Y:S01]  /*2b90*/  FADD R7, R7, R8 ;  /* 0x0000000807077221 */ /* 0x008fe20000000000 */
[----:B------:R-:W-:Y:S01]  /*2ba0*/  FMUL R9, R14, R9 ;  /* 0x000000090e097220 */ /* 0x000fe20000400000 */
[----:B------:R-:W-:Y:S01]  /*2bb0*/  @P0 FMUL R13, R13, 0.25 ;  /* 0x3e8000000d0d0820 */ /* 0x000fe20000400000 */
[----:B------:R-:W1:Y:S01]  /*2bc0*/  SHFL.BFLY PT, R6, R5, 0x2, 0x1f ;  /* 0x0c401f0005067f89 */ /* 0x000e6200000e0000 */
[----:B------:R-:W-:Y:S01]  /*2bd0*/  SHF.L.U32 R14, R19, 0x3, RZ ;  /* 0x00000003130e7819 */ /* 0x000fe200000006ff */
[----:B------:R-:W-:Y:S01]  /*2be0*/  FFMA R7, R10, R9, R7 ;  /* 0x000000090a077223 */ /* 0x000fe20000000007 */
[----:B------:R-:W-:Y:S01]  /*2bf0*/  @!P3 FMUL R13, R13, 16777216 ;  /* 0x4b8000000d0db820 */ /* 0x000fe20000400000 */
[----:B------:R2:W3:Y:S03]  /*2c00*/  MUFU.RCP R10, R11 ;  /* 0x0000000b000a7308 */ /* 0x0004e60000001000 */
[----:B------:R-:W4:Y:S01]  /*2c10*/  SHFL.BFLY PT, R8, R7, 0x2, 0x1f ;  /* 0x0c401f0007087f89 */ /* 0x000f2200000e0000 */
[----:B0-----:R-:W-:-:S04]  /*2c20*/  FADD R18, R12, R15 ;  /* 0x0000000f0c127221 */ /* 0x001fc80000000000 */
[C---:B------:R-:W-:Y:S01]  /*2c30*/  FMUL R9, R18.reuse, 0.25 ;  /* 0x3e80000012097820 */ /* 0x040fe20000400000 */
[C---:B------:R-:W-:Y:S02]  /*2c40*/  FSETP.GT.AND P0, PT, |R18|.reuse, 8.50705917302346158658e+37, PT ;  /* 0x7e8000001200780b */ /* 0x040fe40003f04200 */
[----:B------:R-:W-:Y:S02]  /*2c50*/  FSETP.GEU.AND P3, PT, |R18|, 1.175494350822287508e-38, PT ;  /* 0x008000001200780b */ /* 0x000fe40003f6e200 */
[----:B--2---:R-:W-:Y:S01]  /*2c60*/  FSEL R11, R9, R18, P0 ;  /* 0x00000012090b7208 */ /* 0x004fe20000000000 */
[----:B---3--:R-:W-:-:S05]  /*2c70*/  FMUL R10, R10, R13 ;  /* 0x0000000d0a0a7220 */ /* 0x008fca0000400000 */
[----:B------:R-:W-:Y:S01]  /*2c80*/  FSEL R10, R10, RZ, P2 ;  /* 0x000000ff0a0a7208 */ /* 0x000fe20001000000 */
[----:B-1----:R-:W-:Y:S02]  /*2c90*/  FADD R6, -R5, R6 ;  /* 0x0000000605067221 */ /* 0x002fe40000000100 */
[----:B------:R-:W-:Y:S01]  /*2ca0*/  @P0 FMUL R15, R15, 0.25 ;  /* 0x3e8000000f0f0820 */ /* 0x000fe20000400000 */
[----:B------:R-:W-:Y:S01]  /*2cb0*/  FSETP.NEU.AND P0, PT, R18, RZ, PT ;  /* 0x000000ff1200720b */ /* 0x000fe20003f0d000 */
[----:B------:R-:W-:Y:S01]  /*2cc0*/  @!P3 FMUL R11, R11, 16777216 ;  /* 0x4b8000000b0bb820 */ /* 0x000fe20000400000 */
[C---:B------:R-:W-:Y:S01]  /*2cd0*/  FMUL R9, R6.reuse, R6 ;  /* 0x0000000606097220 */ /* 0x040fe20000400000 */
[----:B------:R-:W-:Y:S01]  /*2ce0*/  FFMA R5, R6, R10, R5 ;  /* 0x0000000a06057223 */ /* 0x000fe20000000005 */
[----:B----4-:R-:W-:Y:S01]  /*2cf0*/  FADD R7, R7, R8 ;  /* 0x0000000807077221 */ /* 0x010fe20000000000 */
[----:B------:R-:W-:Y:S01]  /*2d00*/  @!P3 FMUL R15, R15, 16777216 ;  /* 0x4b8000000f0fb820 */ /* 0x000fe20000400000 */
[----:B------:R-:W-:Y:S01]  /*2d10*/  FMUL R9, R16, R9 ;  /* 0x0000000910097220 */ /* 0x000fe20000400000 */
[C---:B------:R-:W-:Y:S01]  /*2d20*/  LOP3.LUT P2, RZ, R17.reuse, 0x1f, RZ, 0xc0, !PT ;  /* 0x0000001f11ff7812 */ /* 0x040fe2000784c0ff */
[----:B------:R-:W0:Y:S01]  /*2d30*/  SHFL.BFLY PT, R6, R5, 0x1, 0x1f ;  /* 0x0c201f0005067f89 */ /* 0x000e2200000e0000 */
[----:B------:R-:W-:Y:S01]  /*2d40*/  ISETP.GE.AND P3, PT, R17, 0x10, PT ;  /* 0x000000101100780c */ /* 0x000fe20003f66270 */
[----:B------:R-:W-:-:S02]  /*2d50*/  FFMA R7, R10, R9, R7 ;  /* 0x000000090a077223 */ /* 0x000fc40000000007 */
[----:B------:R1:W2:Y:S03]  /*2d60*/  MUFU.RCP R10, R11 ;  /* 0x0000000b000a7308 */ /* 0x0002a60000001000 */
[----:B------:R-:W3:Y:S01]  /*2d70*/  SHFL.BFLY PT, R8, R7, 0x1, 0x1f ;  /* 0x0c201f0007087f89 */ /* 0x000ee200000e0000 */
[----:B-1----:R-:W-:-:S04]  /*2d80*/  SHF.R.U32.HI R11, RZ, 0x3, R17 ;  /* 0x00000003ff0b7819 */ /* 0x002fc80000011611 */
[----:B------:R-:W-:Y:S01]  /*2d90*/  LOP3.LUT R11, R14, 0x4, R11, 0xf8, !PT ;  /* 0x000000040e0b7812 */ /* 0x000fe200078ef80b */
[----:B--2---:R-:W-:Y:S01]  /*2da0*/  FMUL R10, R10, R15 ;  /* 0x0000000f0a0a7220 */ /* 0x004fe20000400000 */
[----:B------:R-:W-:-:S03]  /*2db0*/  HFMA2.MMA R15, -RZ, RZ, 0.7080078125, -0.052093505859375 ;  /* 0x39aaaaabff0f7435 */ /* 0x000fc600000001ff */
[----:B------:R-:W-:Y:S01]  /*2dc0*/  @!P2 STS [R11+UR4+0x80], R18 ;  /* 0x000080120b00a988 */ /* 0x000fe20008000804 */
[----:B0-----:R-:W-:Y:S01]  /*2dd0*/  FADD R6, -R5, R6 ;  /* 0x0000000605067221 */ /* 0x001fe20000000100 */
[----:B------:R-:W-:-:S03]  /*2de0*/  FSEL R10, R10, RZ, P0 ;  /* 0x000000ff0a0a7208 */ /* 0x000fc60000000000 */
[----:B------:R-:W-:Y:S01]  /*2df0*/  FMUL R9, R6, R6 ;  /* 0x0000000606097220 */ /* 0x000fe20000400000 */
[----:B---3--:R-:W-:-:S03]  /*2e00*/  FADD R7, R7, R8 ;  /* 0x0000000807077221 */ /* 0x008fc60000000000 */
[----:B------:R-:W-:Y:S01]  /*2e10*/  FMUL R9, R12, R9 ;  /* 0x000000090c097220 */ /* 0x000fe20000400000 */
[----:B------:R-:W-:Y:S01]  /*2e20*/  FFMA R12, R6, R10, R5 ;  /* 0x0000000a060c7223 */ /* 0x000fe20000000005 */
[C---:B------:R-:W-:Y:S02]  /*2e30*/  LEA R6, R17.reuse, UR4, 0x2 ;  /* 0x0000000411067c11 */ /* 0x040fe4000f8e10ff */
[----:B------:R-:W-:Y:S02]  /*2e40*/  FFMA R16, R10, R9, R7 ;  /* 0x000000090a107223 */ /* 0x000fe40000000007 */
[----:B------:R0:W-:Y:S04]  /*2e50*/  @!P2 STS [R11+UR4], R12 ;  /* 0x0000000c0b00a988 */ /* 0x0001e80008000804 */
[----:B------:R1:W-:Y:S01]  /*2e60*/  @!P2 STS [R11+UR4+0x40], R16 ;  /* 0x000040100b00a988 */ /* 0x0003e20008000804 */
[----:B------:R-:W-:Y:S01]  /*2e70*/  BAR.SYNC.DEFER_BLOCKING 0x0 ;  /* 0x0000000000007b1d */ /* 0x000fe20000010000 */
[C---:B0-----:R-:W-:Y:S01]  /*2e80*/  IMAD.SHL.U32 R12, R17.reuse, 0x8, RZ ;  /* 0x00000008110c7824 */ /* 0x041fe200078e00ff */
[----:B-1----:R-:W-:-:S04]  /*2e90*/  LOP3.LUT R11, R17, 0x1, RZ, 0xc0, !PT ;  /* 0x00000001110b7812 */ /* 0x002fc800078ec0ff */
[----:B------:R-:W-:Y:S01]  /*2ea0*/  LOP3.LUT R12, R12, 0x1f8, RZ, 0xc0, !PT ;  /* 0x000001f80c0c7812 */ /* 0x000fe200078ec0ff */
[----:B------:R-:W0:Y:S04]  /*2eb0*/  @!P3 LDS R4, [R6+0x80] ;  /* 0x000080000604b984 */ /* 0x000e280000000800 */
[----:B------:R-:W-:Y:S04]  /*2ec0*/  @!P3 LDS R3, [R6] ;  /* 0x000000000603b984 */ /* 0x000fe80000000800 */
[----:B------:R-:W1:Y:S04]  /*2ed0*/  @!P3 LDS R2, [R6+0x40] ;  /* 0x000040000602b984 */ /* 0x000e680000000800 */
[----:B0-----:R-:W0:Y:S04]  /*2ee0*/  SHFL.BFLY PT, R7, R4, 0x1, 0x1f ;  /* 0x0c201f0004077f89 */ /* 0x001e2800000e0000 */
[----:B-1----:R-:W1:Y:S01]  /*2ef0*/  SHFL.BFLY PT, R5, R2, 0x1, 0x1f ;  /* 0x0c201f0002057f89 */ /* 0x002e6200000e0000 */
[----:B0-----:R-:W-:-:S04]  /*2f00*/  FADD R9, R4, R7 ;  /* 0x0000000704097221 */ /* 0x001fc80000000000 */
[C---:B------:R-:W-:Y:S01]  /*2f10*/  FMUL R8, R9.reuse, 0.25 ;  /* 0x3e80000009087820 */ /* 0x040fe20000400000 */
[C---:B------:R-:W-:Y:S02]  /*2f20*/  FSETP.GEU.AND P2, PT, |R9|.reuse, 1.175494350822287508e-38, PT ;  /* 0x008000000900780b */ /* 0x040fe40003f4e200 */
[----:B------:R-:W-:Y:S01]  /*2f30*/  FSETP.GT.AND P0, PT, |R9|, 8.50705917302346158658e+37, PT ;  /* 0x7e8000000900780b */ /* 0x000fe20003f04200 */
[----:B-1----:R-:W-:-:S03]  /*2f40*/  FADD R2, R2, R5 ;  /* 0x0000000502027221 */ /* 0x002fc60000000000 */
[----:B------:R-:W-:Y:S02]  /*2f50*/  FSEL R10, R8, R9, P0 ;  /* 0x00000009080a7208 */ /* 0x000fe40000000000 */
[----:B------:R-:W0:Y:S05]  /*2f60*/  SHFL.BFLY PT, R8, R3, 0x1, 0x1f ;  /* 0x0c201f0003087f89 */ /* 0x000e2a00000e0000 */
[----:B------:R-:W-:Y:S02]  /*2f70*/  @!P2 FMUL R10, R10, 16777216 ;  /* 0x4b8000000a0aa820 */ /* 0x000fe40000400000 */
[----:B------:R-:W-:Y:S01]  /*2f80*/  @P0 FMUL R7, R7, 0.25 ;  /* 0x3e80000007070820 */ /* 0x000fe20000400000 */
[----:B------:R-:W-:-:S03]  /*2f90*/  ISETP.NE.U32.AND P0, PT, R11, 0x1, PT ;  /* 0x000000010b00780c */ /* 0x000fc60003f05070 */
[----:B------:R-:W1:Y:S01]  /*2fa0*/  MUFU.RCP R10, R10 ;  /* 0x0000000a000a7308 */ /* 0x000e620000001000 */
[----:B------:R-:W-:Y:S01]  /*2fb0*/  @!P2 FMUL R7, R7, 16777216 ;  /* 0x4b8000000707a820 */ /* 0x000fe20000400000 */
[----:B------:R-:W-:Y:S02]  /*2fc0*/  FSETP.NEU.AND P2, PT, R9, RZ, PT ;  /* 0x000000ff0900720b */ /* 0x000fe40003f4d000 */
[----:B------:R-:W-:Y:S01]  /*2fd0*/  ISETP.LT.AND P0, PT, R17, 0x10, P0 ;  /* 0x000000101100780c */ /* 0x000fe20000701270 */
[----:B0-----:R-:W-:Y:S01]  /*2fe0*/  FADD R8, -R3, R8 ;  /* 0x0000000803087221 */ /* 0x001fe20000000100 */
[----:B-1----:R-:W-:-:S03]  /*2ff0*/  FMUL R7, R10, R7 ;  /* 0x000000070a077220 */ /* 0x002fc60000400000 */
[----:B------:R-:W-:-:S08]  /*3000*/  FMUL R11, R8, R8 ;  /* 0x00000008080b7220 */ /* 0x000fd00000400000 */
[----:B------:R-:W-:Y:S01]  /*3010*/  @P0 STS [R6+0x80], R9 ;  /* 0x0000800906000388 */ /* 0x000fe20000000800 */
[----:B------:R-:W-:Y:S01]  /*3020*/  FSEL R7, R7, RZ, P2 ;  /* 0x000000ff07077208 */ /* 0x000fe20001000000 */
[----:B------:R-:W-:-:S04]  /*3030*/  FMUL R4, R4, R11 ;  /* 0x0000000b04047220 */ /* 0x000fc80000400000 */
[----:B------:R-:W-:Y:S01]  /*3040*/  FFMA R11, R8, R7, R3 ;  /* 0x00000007080b7223 */ /* 0x000fe20000000003 */
[----:B------:R-:W-:Y:S01]  /*3050*/  FFMA R13, R7, R4, R2 ;  /* 0x00000004070d7223 */ /* 0x000fe20000000002 */
[----:B------:R-:W-:Y:S01]  /*3060*/  LOP3.LUT R7, R17, 0x1ff, RZ, 0xc0, !PT ;  /* 0x000001ff11077812 */ /* 0x000fe200078ec0ff */
[----:B------:R-:W0:Y:S02]  /*3070*/  LDC.64 R2, c[0x0][0x268] ;  /* 0x00009a00ff027b82 */ /* 0x000e240000000a00 */
[----:B------:R1:W-:Y:S04]  /*3080*/  @P0 STS [R6], R11 ;  /* 0x0000000b06000388 */ /* 0x0003e80000000800 */
[----:B------:R2:W-:Y:S02]  /*3090*/  @P0 STS [R6+0x40], R13 ;  /* 0x0000400d06000388 */ /* 0x0005e40000000800 */
[----:B------:R-:W3:Y:S08]  /*30a0*/  LDC.64 R4, c[0x0][0x260] ;  /* 0x00009800ff047b82 */ /* 0x000ef00000000a00 */
[----:B------:R-:W-:Y:S01]  /*30b0*/  BAR.SYNC.DEFER_BLOCKING 0x0 ;  /* 0x0000000000007b1d */ /* 0x000fe20000010000 */
[----:B-1----:R-:W-:Y:S01]  /*30c0*/  LEA R11, R7, UR4, 0x2 ;  /* 0x00000004070b7c11 */ /* 0x002fe2000f8e10ff */
[----:B--2---:R-:W-:Y:S01]  /*30d0*/  IMAD R6, R19, 0x208, R12 ;  /* 0x0000020813067824 */ /* 0x004fe200078e020c */
[----:B------:R-:W-:-:S04]  /*30e0*/  LEA R12, R7, UR4, 0x1 ;  /* 0x00000004070c7c11 */ /* 0x000fc8000f8e08ff */
[C---:B------:R-:W-:Y:S02]  /*30f0*/  LEA R9, R6.reuse, UR4, 0x2 ;  /* 0x0000000406097c11 */ /* 0x040fe4000f8e10ff */
[----:B------:R-:W-:Y:S01]  /*3100*/  LEA R13, R6, UR4, 0x1 ;  /* 0x00000004060d7c11 */ /* 0x000fe2000f8e08ff */
[----:B0-----:R-:W-:-:S04]  /*3110*/  IMAD.WIDE.U32 R2, R7, 0x2, R2 ;  /* 0x0000000207027825 */ /* 0x001fc800078e0002 */
[----:B------:R-:W-:Y:S01]  /*3120*/  IMAD.MOV.U32 R20, RZ, RZ, R2 ;  /* 0x000000ffff147224 */ /* 0x000fe200078e0002 */
[----:B------:R-:W-:Y:S01]  /*3130*/  MOV R23, R3 ;  /* 0x0000000300177202 */ /* 0x000fe20000000f00 */
[----:B---3--:R-:W-:Y:S01]  /*3140*/  IMAD.WIDE.U32 R4, R7, 0x2, R4 ;  /* 0x0000000207047825 */ /* 0x008fe200078e0004 */
[----:B------:R-:W0:Y:S04]  /*3150*/  LDS R10, [R14+UR4+0x40] ;  /* 0x000040040e0a7984 */ /* 0x000e280008000800 */
[----:B------:R-:W-:Y:S01]  /*3160*/  MOV R21, R5 ;  /* 0x0000000500157202 */ /* 0x000fe20000000f00 */
[----:B------:R1:W2:Y:S02]  /*3170*/  LDS R8, [R14+UR4] ;  /* 0x000000040e087984 */ /* 0x0002a40008000800 */
[----:B-1----:R-:W-:-:S02]  /*3180*/  IMAD.MOV.U32 R14, RZ, RZ, R4 ;  /* 0x000000ffff0e7224 */ /* 0x002fc400078e0004 */
[----:B------:R-:W-:Y:S02]  /*3190*/  IMAD.MOV.U32 R4, RZ, RZ, -0x200 ;  /* 0xfffffe00ff047424 */ /* 0x000fe400078e00ff */
[----:B0-----:R-:W-:-:S06]  /*31a0*/  FFMA R10, R10, R15, 9.9999999747524270788e-07 ;  /* 0x358637bd0a0a7423 */ /* 0x001fcc000000000f */
[----:B--2---:R-:W0:Y:S02]  /*31b0*/  MUFU.RSQ R10, R10 ;  /* 0x0000000a000a7308 */ /* 0x004e240000001400 */
.L_x_2:
[----:B------:R-:W1:Y:S01]  /*31c0*/  LDC.64 R2, c[0x0][0x270] ;  /* 0x00009c00ff027b82 */ /* 0x000e620000000a00 */
[----:B------:R-:W-:Y:S02]  /*31d0*/  IADD3 R15, R4, 0x200, RZ ;  /* 0x00000200040f7810 */ /* 0x000fe40007ffe0ff */
[----:B0-----:R-:W-:Y:S02]  /*31e0*/  CS2R R16, SRZ ;  /* 0x0000000000107805 */ /* 0x001fe4000001ff00 */
[----:B------:R-:W-:Y:S01]  /*31f0*/  CS2R R18, SRZ ;  /* 0x0000000000127805 */ /* 0x000fe2000001ff00 */
[----:B------:R-:W-:-:S04]  /*3200*/  IMAD.IADD R35, R0, 0x1, R15 ;  /* 0x0000000100237824 */ /* 0x000fc800078e020f */
[----:B-1----:R-:W-:-:S05]  /*3210*/  IMAD.WIDE R2, R35, 0x2, R2 ;  /* 0x0000000223027825 */ /* 0x002fca00078e0202 */
[----:B------:R0:W2:Y:S01]  /*3220*/  @!P1 LDG.E.EF.128 R16, desc[UR6][R2.64] ;  /* 0x0000000602109981 */ /* 0x0000a2000c0e1d00 */
[----:B------:R-:W-:Y:S01]  /*3230*/  MOV R4, R20 ;  /* 0x0000001400047202 */ /* 0x000fe20000000f00 */
[----:B------:R-:W-:-:S05]  /*3240*/  IMAD.MOV.U32 R5, RZ, RZ, R23 ;  /* 0x000000ffff057224 */ /* 0x000fca00078e0017 */
[----:B------:R-:W3:Y:S01]  /*3250*/  LDG.E.EL.U16 R22, desc[UR6][R4.64+0x1800] ;  /* 0x0018000604167981 */ /* 0x000ee2000c2e1500 */
[----:B0-----:R-:W-:Y:S01]  /*3260*/  MOV R2, R14 ;  /* 0x0000000e00027202 */ /* 0x001fe20000000f00 */
[----:B------:R-:W-:Y:S02]  /*3270*/  IMAD.MOV.U32 R3, RZ, RZ, R21 ;  /* 0x000000ffff037224 */ /* 0x000fe400078e0015 */
[----:B------:R-:W4:Y:S04]  /*3280*/  LDG.E.EL.U16 R26, desc[UR6][R4.64] ;  /* 0x00000006041a7981 */ /* 0x000f28000c2e1500 */
[----:B------:R-:W5:Y:S04]  /*3290*/  LDG.E.EL.U16 R20, desc[UR6][R2.64+0x1800] ;  /* 0x0018000602147981 */ /* 0x000f68000c2e1500 */
[----:B------:R-:W3:Y:S01]  /*32a0*/  LDG.E.EL.U16 R24, desc[UR6][R2.64] ;  /* 0x0000000602187981 */ /* 0x000ee2000c2e1500 */
[----:B------:R-:W-:Y:S01]  /*32b0*/  BAR.SYNC.DEFER_BLOCKING 0x0 ;  /* 0x0000000000007b1d */ /* 0x000fe20000010000 */
[----:B------:R-:W-:-:S02]  /*32c0*/  ISETP.GE.U32.AND P3, PT, R15, 0xa00, PT ;  /* 0x00000a000f00780c */ /* 0x000fc40003f66070 */
[----:B--2---:R-:W-:Y:S02]  /*32d0*/  SEL R16, R16, RZ, !P1 ;  /* 0x000000ff10107207 */ /* 0x004fe40004800000 */
[----:B------:R-:W-:Y:S02]  /*32e0*/  SEL R18, R18, RZ, !P1 ;  /* 0x000000ff12127207 */ /* 0x000fe40004800000 */
[----:B------:R-:W-:Y:S02]  /*32f0*/  SEL R17, R17, RZ, !P1 ;  /* 0x000000ff11117207 */ /* 0x000fe40004800000 */
[----:B------:R-:W-:Y:S02]  /*3300*/  SEL R19, R19, RZ, !P1 ;  /* 0x000000ff13137207 */ /* 0x000fe40004800000 */
[C---:B------:R-:W-:Y:S02]  /*3310*/  PRMT R6, R16.reuse, 0x7632, R6 ;  /* 0x0000763210067816 */ /* 0x040fe40000000006 */
[----:B------:R-:W-:-:S02]  /*3320*/  SHF.L.U32 R21, R16, 0x10, RZ ;  /* 0x0000001010157819 */ /* 0x000fc400000006ff */
[----:B------:R-:W-:Y:S01]  /*3330*/  PRMT R14, R18, 0x7632, R14 ;  /* 0x00007632120e7816 */ /* 0x000fe2000000000e */
[C---:B------:R-:W-:Y:S01]  /*3340*/  IMAD.U32 R23, R17.reuse, 0x10000, RZ ;  /* 0x0001000011177824 */ /* 0x040fe200078e00ff */
[----:B------:R-:W-:Y:S02]  /*3350*/  PRMT R7, R17, 0x7632, R7 ;  /* 0x0000763211077816 */ /* 0x000fe40000000007 */
[C---:B------:R-:W-:Y:S01]  /*3360*/  PRMT R16, R19.reuse, 0x7632, R16 ;  /* 0x0000763213107816 */ /* 0x040fe20000000010 */
[----:B------:R-:W-:Y:S01]  /*3370*/  IMAD.U32 R27, R19, 0x10000, RZ ;  /* 0x00010000131b7824 */ /* 0x000fe200078e00ff */
[----:B------:R-:W-:Y:S01]  /*3380*/  SHF.L.U32 R17, R6, 0x10, RZ ;  /* 0x0000001006117819 */ /* 0x000fe200000006ff */
[----:B------:R-:W-:Y:S01]  /*3390*/  FADD R29, -R8, R21 ;  /* 0x00000015081d7221 */ /* 0x000fe20000000100 */
[----:B------:R-:W-:Y:S01]  /*33a0*/  SHF.L.U32 R19, R14, 0x10, RZ ;  /* 0x000000100e137819 */ /* 0x000fe200000006ff */
[----:B------:R-:W-:Y:S01]  /*33b0*/  IMAD.U32 R7, R7, 0x10000, RZ ;  /* 0x0001000007077824 */ /* 0x000fe200078e00ff */
[----:B------:R-:W-:Y:S01]  /*33c0*/  SHF.L.U32 R25, R18, 0x10, RZ ;  /* 0x0000001012197819 */ /* 0x000fe200000006ff */
[----:B------:R-:W-:-:S02]  /*33d0*/  IMAD.U32 R21, R16, 0x10000, RZ ;  /* 0x0001000010157824 */ /* 0x000fc400078e00ff */
[C---:B------:R-:W-:Y:S01]  /*33e0*/  FADD R17, -R8.reuse, R17 ;  /* 0x0000001108117221 */ /* 0x040fe20000000100 */
[C---:B------:R-:W-:Y:S01]  /*33f0*/  FADD R19, -R8.reuse, R19 ;  /* 0x0000001308137221 */ /* 0x040fe20000000100 */
[C---:B------:R-:W-:Y:S01]  /*3400*/  FADD R23, -R8.reuse, R23 ;  /* 0x0000001708177221 */ /* 0x040fe20000000100 */
[C---:B------:R-:W-:Y:S01]  /*3410*/  FADD R25, -R8.reuse, R25 ;  /* 0x0000001908197221 */ /* 0x040fe20000000100 */
[C---:B------:R-:W-:Y:S01]  /*3420*/  FADD R27, -R8.reuse, R27 ;  /* 0x0000001b081b7221 */ /* 0x040fe20000000100 */
[C---:B------:R-:W-:Y:S01]  /*3430*/  FADD R7, -R8.reuse, R7 ;  /* 0x0000000708077221 */ /* 0x040fe20000000100 */
[----:B------:R-:W-:Y:S01]  /*3440*/  FADD R21, -R8, R21 ;  /* 0x0000001508157221 */ /* 0x000fe20000000100 */
[C---:B------:R-:W-:Y:S01]  /*3450*/  FMUL R28, R10.reuse, R29 ;  /* 0x0000001d0a1c7220 */ /* 0x040fe20000400000 */
[C---:B------:R-:W-:Y:S01]  /*3460*/  FMUL R29, R10.reuse, R17 ;  /* 0x000000110a1d7220 */ /* 0x040fe20000400000 */
[C---:B------:R-:W-:Y:S01]  /*3470*/  FMUL R17, R10.reuse, R19 ;  /* 0x000000130a117220 */ /* 0x040fe20000400000 */
[C---:B------:R-:W-:Y:S01]  /*3480*/  FMUL R30, R10.reuse, R23 ;  /* 0x000000170a1e7220 */ /* 0x040fe20000400000 */
[C---:B------:R-:W-:Y:S01]  /*3490*/  FMUL R16, R10.reuse, R25 ;  /* 0x000000190a107220 */ /* 0x040fe20000400000 */
[C---:B------:R-:W-:Y:S01]  /*34a0*/  FMUL R18, R10.reuse, R27 ;  /* 0x0000001b0a127220 */ /* 0x040fe20000400000 */
[C---:B------:R-:W-:Y:S01]  /*34b0*/  FMUL R31, R10.reuse, R7 ;  /* 0x000000070a1f7220 */ /* 0x040fe20000400000 */
[----:B------:R-:W-:-:S04]  /*34c0*/  FMUL R19, R10, R21 ;  /* 0x000000150a137220 */ /* 0x000fc80000400000 */
[----:B------:R-:W-:Y:S04]  /*34d0*/  STS.128 [R9], R28 ;  /* 0x0000001c09007388 */ /* 0x000fe80000000c00 */
[----:B------:R4:W-:Y:S01]  /*34e0*/  STS.128 [R9+0x10], R16 ;  /* 0x0000101009007388 */ /* 0x0009e20000000c00 */
[----:B------:R-:W-:Y:S06]  /*34f0*/  BAR.SYNC.DEFER_BLOCKING 0x0 ;  /* 0x0000000000007b1d */ /* 0x000fec0000010000 */
[----:B------:R-:W0:Y:S04]  /*3500*/  LDS R6, [R11] ;  /* 0x000000000b067984 */ /* 0x000e280000000800 */
[----:B------:R-:W1:Y:S04]  /*3510*/  LDS R14, [R11+0x820] ;  /* 0x000820000b0e7984 */ /* 0x000e680000000800 */
[----:B------:R-:W2:Y:S04]  /*3520*/  LDS R21, [R11+0x1040] ;  /* 0x001040000b157984 */ /* 0x000ea80000000800 */
[----:B------:R-:W2:Y:S04]  /*3530*/  LDS R23, [R11+0x1860] ;  /* 0x001860000b177984 */ /* 0x000ea80000000800 */
[----:B------:R-:W2:Y:S04]  /*3540*/  LDS R25, [R11+0x2080] ;  /* 0x002080000b197984 */ /* 0x000ea80000000800 */
[----:B------:R-:W2:Y:S04]  /*3550*/  LDS R27, [R11+0x28a0] ;  /* 0x0028a0000b1b7984 */ /* 0x000ea80000000800 */
[----:B------:R-:W2:Y:S04]  /*3560*/  LDS R32, [R11+0x30c0] ;  /* 0x0030c0000b207984 */ /* 0x000ea80000000800 */
[----:B------:R-:W2:Y:S01]  /*3570*/  LDS R33, [R11+0x38e0] ;  /* 0x0038e0000b217984 */ /* 0x000ea20000000800 */
[----:B-----5:R-:W-:Y:S01]  /*3580*/  SHF.L.U32 R20, R20, 0x10, RZ ;  /* 0x0000001014147819 */ /* 0x020fe200000006ff */
[----:B---3--:R-:W-:Y:S01]  /*3590*/  IMAD.U32 R7, R22, 0x10000, RZ ;  /* 0x0001000016077824 */ /* 0x008fe200078e00ff */
[----:B------:R-:W-:Y:S01]  /*35a0*/  SHF.L.U32 R24, R24, 0x10, RZ ;  /* 0x0000001018187819 */ /* 0x000fe200000006ff */
[----:B----4-:R-:W-:-:S02]  /*35b0*/  IMAD.U32 R17, R26, 0x10000, RZ ;  /* 0x000100001a117824 */ /* 0x010fc400078e00ff */
[----:B------:R-:W-:Y:S02]  /*35c0*/  FADD R7, R20, R7 ;  /* 0x0000000714077221 */ /* 0x000fe40000000000 */
[----:B------:R-:W-:Y:S02]  /*35d0*/  FADD R17, R24, R17 ;  /* 0x0000001118117221 */ /* 0x000fe40000000000 */
[----:B------:R-:W-:-:S04]  /*35e0*/  FADD R16, R7, 1 ;  /* 0x3f80000007107421 */ /* 0x000fc80000000000 */
[-CC-:B0-----:R-:W-:Y:S01]  /*35f0*/  FFMA R6, R6, R16.reuse, R17.reuse ;  /* 0x0000001006067223 */ /* 0x181fe20000000011 */
[-CC-:B-1----:R-:W-:Y:S01]  /*3600*/  FFMA R7, R14, R16.reuse, R17.reuse ;  /* 0x000000100e077223 */ /* 0x182fe20000000011 */
[----:B--2---:R-:W-:-:S04]  /*3610*/  FFMA R21, R21, R16, R17 ;  /* 0x0000001015157223 */ /* 0x004fc80000000011 */
[----:B------:R-:W-:Y:S01]  /*3620*/  F2FP.BF16.F32.PACK_AB R7, R7, R6 ;  /* 0x000000060707723e */ /* 0x000fe200000010ff */
[----:B------:R-:W-:Y:S01]  /*3630*/  BAR.SYNC.DEFER_BLOCKING 0x0 ;  /* 0x0000000000007b1d */ /* 0x000fe20000010000 */
[-CC-:B------:R-:W-:Y:S01]  /*3640*/  FFMA R14, R23, R16.reuse, R17.reuse ;  /* 0x00000010170e7223 */ /* 0x180fe20000000011 */
[-CC-:B------:R-:W-:Y:S01]  /*3650*/  FFMA R25, R25, R16.reuse, R17.reuse ;  /* 0x0000001019197223 */ /* 0x180fe20000000011 */
[-CC-:B------:R-:W-:Y:S01]  /*3660*/  FFMA R6, R27, R16.reuse, R17.reuse ;  /* 0x000000101b067223 */ /* 0x180fe20000000011 */
[-CC-:B------:R-:W-:Y:S01]  /*3670*/  FFMA R32, R32, R16.reuse, R17.reuse ;  /* 0x0000001020207223 */ /* 0x180fe20000000011 */
[----:B------:R-:W-:Y:S01]  /*3680*/  FFMA R33, R33, R16, R17 ;  /* 0x0000001021217223 */ /* 0x000fe20000000011 */
[----:B------:R-:W-:Y:S02]  /*3690*/  F2FP.BF16.F32.PACK_AB R14, R14, R21 ;  /* 0x000000150e0e723e */ /* 0x000fe400000010ff */
[----:B------:R-:W-:Y:S02]  /*36a0*/  F2FP.BF16.F32.PACK_AB R6, R6, R25 ;  /* 0x000000190606723e */ /* 0x000fe400000010ff */
[----:B------:R-:W-:-:S02]  /*36b0*/  F2FP.BF16.F32.PACK_AB R32, R33, R32 ;  /* 0x000000202120723e */ /* 0x000fc400000010ff */
[----:B------:R-:W-:Y:S02]  /*36c0*/  PRMT R18, R7, 0x7632, R18 ;  /* 0x0000763207127816 */ /* 0x000fe40000000012 */
[----:B------:R-:W-:Y:S02]  /*36d0*/  PRMT R20, R14, 0x7632, R20 ;  /* 0x000076320e147816 */ /* 0x000fe40000000014 */
[C---:B------:R-:W-:Y:S02]  /*36e0*/  PRMT R21, R6.reuse, 0x7610, R21 ;  /* 0x0000761006157816 */ /* 0x040fe40000000015 */
[----:B------:R-:W-:Y:S02]  /*36f0*/  PRMT R22, R6, 0x7632, R22 ;  /* 0x0000763206167816 */ /* 0x000fe40000000016 */
[----:B------:R-:W-:Y:S01]  /*3700*/  PRMT R24, R32, 0x7632, R24 ;  /* 0x0000763220187816 */ /* 0x000fe20000000018 */
[----:B------:R0:W-:Y:S04]  /*3710*/  STS.U16 [R12], R7 ;  /* 0x000000070c007388 */ /* 0x0001e80000000400 */
[----:B------:R-:W-:Y:S04]  /*3720*/  STS.U16 [R12+0x410], R18 ;  /* 0x000410120c007388 */ /* 0x000fe80000000400 */
[----:B------:R1:W-:Y:S01]  /*3730*/  STS.U16 [R12+0x820], R14 ;  /* 0x0008200e0c007388 */ /* 0x0003e20000000400 */
[----:B0-----:R-:W0:Y:S03]  /*3740*/  LDC.64 R6, c[0x0][0x278] ;  /* 0x00009e00ff067b82 */ /* 0x001e260000000a00 */
[----:B------:R2:W-:Y:S04]  /*3750*/  STS.U16 [R12+0xc30], R20 ;  /* 0x000c30140c007388 */ /* 0x0005e80000000400 */
[----:B------:R3:W-:Y:S04]  /*3760*/  STS.U16 [R12+0x1040], R21 ;  /* 0x001040150c007388 */ /* 0x0007e80000000400 */
[----:B------:R-:W-:Y:S04]  /*3770*/  STS.U16 [R12+0x1450], R22 ;  /* 0x001450160c007388 */ /* 0x000fe80000000400 */
[----:B------:R-:W-:Y:S04]  /*3780*/  STS.U16 [R12+0x1860], R32 ;  /* 0x001860200c007388 */ /* 0x000fe80000000400 */
[----:B------:R-:W-:Y:S01]  /*3790*/  STS.U16 [R12+0x1c70], R24 ;  /* 0x001c70180c007388 */ /* 0x000fe20000000400 */
[----:B------:R-:W-:Y:S06]  /*37a0*/  BAR.SYNC.DEFER_BLOCKING 0x0 ;  /* 0x0000000000007b1d */ /* 0x000fec0000010000 */
[----:B------:R-:W4:Y:S01]  /*37b0*/  LDS.128 R16, [R13] ;  /* 0x000000000d107984 */ /* 0x000f220000000c00 */
[----:B0-----:R-:W-:Y:S01]  /*37c0*/  IMAD.WIDE R6, R35, 0x2, R6 ;  /* 0x0000000223067825 */ /* 0x001fe200078e0206 */
[----:B-1----:R-:W-:-:S02]  /*37d0*/  IADD3 R14, P2, R2, 0x400, RZ ;  /* 0x00000400020e7810 */ /* 0x002fc40007f5e0ff */
[----:B--2---:R-:W-:Y:S02]  /*37e0*/  IADD3 R20, P0, R4, 0x400, RZ ;  /* 0x0000040004147810 */ /* 0x004fe40007f1e0ff */
[----:B------:R-:W-:Y:S01]  /*37f0*/  MOV R4, R15 ;  /* 0x0000000f00047202 */ /* 0x000fe20000000f00 */
[----:B---3--:R-:W-:Y:S01]  /*3800*/  IMAD.X R21, RZ, RZ, R3, P2 ;  /* 0x000000ffff157224 */ /* 0x008fe200010e0603 */
[----:B------:R-:W-:Y:S01]  /*3810*/  IADD3.X R23, RZ, R5, RZ, P0, !PT ;  /* 0x00000005ff177210 */ /* 0x000fe200007fe4ff */
[----:B----4-:R0:W-:Y:S01]  /*3820*/  @!P1 STG.E.128 desc[UR6][R6.64], R16 ;  /* 0x0000001006009986 */ /* 0x0101e2000c101d06 */
[----:B------:R-:W-:Y:S07]  /*3830*/  @!P3 BRA `(.L_x_2) ;  /* 0xfffffff80060b947 */ /* 0x000fee000383ffff */
[----:B------:R-:W-:Y:S05]  /*3840*/  EXIT ;  /* 0x000000000000794d */ /* 0x000fea0003800000 */
.L_x_3:
[----:B------:R-:W-:-:S00]  /*3850*/  BRA `(.L_x_3) ;  /* 0xfffffffc00fc7947 */ /* 0x000fc0000383ffff */
[----:B------:R-:W-:-:S00]  /*3860*/  NOP ;  /* 0x0000000000007918 */ /* 0x000fc00000000000 */
        /* <DEDUP_REMOVED lines=9> */
.L_x_4:


//--------------------- .nv.global.init           --------------------------
	.section	.nv.global.init,"aw",@progbits
.nv.global.init:
	.type		_$_str,@object
	.size		_$_str,(.L_0 - _$_str)
_$_str:
        /*0000*/ 	.byte	0x5f, 0x5f, 0x43, 0x55, 0x44, 0x41, 0x5f, 0x46, 0x54, 0x5a, 0x00
.L_0:


//--------------------- .nv.shared.triton_        --------------------------
	.section	.nv.shared.triton_,"aw",@nobits
	.sectionflags	@""
	.align	16
	.zero		1024


//--------------------- .nv.constant0.triton_     --------------------------
	.section	.nv.constant0.triton_,"a",@progbits
	.sectionflags	@""
	.align	4
.nv.constant0.triton_:
	.zero		652
